//
// Generated by NVIDIA NVVM Compiler
//
// Compiler Build ID: CL-36424714
// Cuda compilation tools, release 13.0, V13.0.88
// Based on NVVM 20.0.0
//

.version 9.0
.target sm_100
.address_size 64

	// .globl	_Z18aes128_ecb_encryptPKhPhm
.const .align 4 .b8 d_roundKeys[240];
.const .align 4 .b8 d_T0[1024];
.const .align 4 .b8 d_T1[1024];
.const .align 4 .b8 d_T2[1024];
.const .align 4 .b8 d_T3[1024];
.const .align 1 .b8 d_sbox[256];
.const .align 1 .b8 d_inv_sbox[256];
.const .align 4 .b8 d_U0[1024];
.const .align 4 .b8 d_U1[1024];
.const .align 4 .b8 d_U2[1024];
.const .align 4 .b8 d_U3[1024];
// _ZZ18aes128_ecb_encryptPKhPhmE5sh_T0 has been demoted
// _ZZ18aes128_ecb_encryptPKhPhmE5sh_T1 has been demoted
// _ZZ18aes128_ecb_encryptPKhPhmE5sh_T2 has been demoted
// _ZZ18aes128_ecb_encryptPKhPhmE5sh_T3 has been demoted
// _ZZ18aes128_ecb_encryptPKhPhmE7sh_sbox has been demoted

.visible .entry _Z18aes128_ecb_encryptPKhPhm(
	.param .u64 .ptr .align 1 _Z18aes128_ecb_encryptPKhPhm_param_0,
	.param .u64 .ptr .align 1 _Z18aes128_ecb_encryptPKhPhm_param_1,
	.param .u64 _Z18aes128_ecb_encryptPKhPhm_param_2
)
{
	.reg .pred 	%p<8>;
	.reg .b16 	%rs<10>;
	.reg .b32 	%r<945>;
	.reg .b64 	%rd<63>;
	// demoted variable
	.shared .align 4 .b8 _ZZ18aes128_ecb_encryptPKhPhmE5sh_T0[1024];
	// demoted variable
	.shared .align 4 .b8 _ZZ18aes128_ecb_encryptPKhPhmE5sh_T1[1024];
	// demoted variable
	.shared .align 4 .b8 _ZZ18aes128_ecb_encryptPKhPhmE5sh_T2[1024];
	// demoted variable
	.shared .align 4 .b8 _ZZ18aes128_ecb_encryptPKhPhmE5sh_T3[1024];
	// demoted variable
	.shared .align 1 .b8 _ZZ18aes128_ecb_encryptPKhPhmE7sh_sbox[256];
	ld.param.u64 	%rd9, [_Z18aes128_ecb_encryptPKhPhm_param_0];
	ld.param.u64 	%rd10, [_Z18aes128_ecb_encryptPKhPhm_param_1];
	ld.param.u64 	%rd11, [_Z18aes128_ecb_encryptPKhPhm_param_2];
	mov.u32 	%r12, %ctaid.x;
	mov.u32 	%r1, %ntid.x;
	mov.u32 	%r943, %tid.x;
	mad.lo.s32 	%r13, %r12, %r1, %r943;
	cvt.u64.u32 	%rd1, %r13;
	setp.le.u64 	%p1, %rd11, %rd1;
	@%p1 bra 	$L__BB0_9;
	setp.gt.u32 	%p2, %r943, 255;
	@%p2 bra 	$L__BB0_8;
	add.s32 	%r14, %r943, %r1;
	max.u32 	%r15, %r14, 256;
	setp.lt.u32 	%p3, %r14, 256;
	selp.u32 	%r16, 1, 0, %p3;
	add.s32 	%r17, %r14, %r16;
	sub.s32 	%r18, %r15, %r17;
	div.u32 	%r19, %r18, %r1;
	add.s32 	%r3, %r19, %r16;
	and.b32  	%r20, %r3, 3;
	setp.eq.s32 	%p4, %r20, 3;
	@%p4 bra 	$L__BB0_5;
	cvt.u64.u32 	%rd12, %r943;
	mov.u64 	%rd13, d_sbox;
	add.s64 	%rd62, %rd13, %rd12;
	mul.wide.u32 	%rd61, %r943, 4;
	mul.wide.u32 	%rd4, %r1, 4;
	add.s32 	%r21, %r3, 1;
	and.b32  	%r22, %r21, 3;
	neg.s32 	%r941, %r22;
	cvt.u64.u32 	%rd14, %r1;
	mov.u64 	%rd15, d_T0;
	mov.u64 	%rd17, d_T1;
$L__BB0_4:
	.pragma "nounroll";
	cvt.u32.u64 	%r23, %rd61;
	add.s64 	%rd16, %rd15, %rd61;
	ld.const.u32 	%r24, [%rd16];
	mov.u32 	%r25, _ZZ18aes128_ecb_encryptPKhPhmE5sh_T0;
	add.s32 	%r26, %r25, %r23;
	st.shared.u32 	[%r26], %r24;
	add.s64 	%rd18, %rd17, %rd61;
	ld.const.u32 	%r27, [%rd18];
	mov.u32 	%r28, _ZZ18aes128_ecb_encryptPKhPhmE5sh_T1;
	add.s32 	%r29, %r28, %r23;
	st.shared.u32 	[%r29], %r27;
	mov.u64 	%rd19, d_T2;
	add.s64 	%rd20, %rd19, %rd61;
	ld.const.u32 	%r30, [%rd20];
	mov.u32 	%r31, _ZZ18aes128_ecb_encryptPKhPhmE5sh_T2;
	add.s32 	%r32, %r31, %r23;
	st.shared.u32 	[%r32], %r30;
	mov.u64 	%rd21, d_T3;
	add.s64 	%rd22, %rd21, %rd61;
	ld.const.u32 	%r33, [%rd22];
	mov.u32 	%r34, _ZZ18aes128_ecb_encryptPKhPhmE5sh_T3;
	add.s32 	%r35, %r34, %r23;
	st.shared.u32 	[%r35], %r33;
	ld.const.u8 	%rs1, [%rd62];
	mov.u32 	%r36, _ZZ18aes128_ecb_encryptPKhPhmE7sh_sbox;
	add.s32 	%r37, %r36, %r943;
	st.shared.u8 	[%r37], %rs1;
	add.s32 	%r943, %r943, %r1;
	add.s64 	%rd61, %rd61, %rd4;
	add.s64 	%rd62, %rd62, %rd14;
	add.s32 	%r941, %r941, 1;
	setp.ne.s32 	%p5, %r941, 0;
	@%p5 bra 	$L__BB0_4;
$L__BB0_5:
	setp.lt.u32 	%p6, %r3, 3;
	@%p6 bra 	$L__BB0_8;
	mov.u64 	%rd25, d_T0;
	mov.u32 	%r40, _ZZ18aes128_ecb_encryptPKhPhmE5sh_T0;
	mov.u64 	%rd27, d_T1;
	mov.u32 	%r43, _ZZ18aes128_ecb_encryptPKhPhmE5sh_T1;
	mov.u64 	%rd29, d_T2;
	mov.u32 	%r46, _ZZ18aes128_ecb_encryptPKhPhmE5sh_T2;
	mov.u64 	%rd31, d_T3;
	mov.u32 	%r49, _ZZ18aes128_ecb_encryptPKhPhmE5sh_T3;
	mov.u64 	%rd33, d_sbox;
$L__BB0_7:
	cvt.u64.u32 	%rd23, %r943;
	mul.wide.u32 	%rd24, %r943, 4;
	add.s64 	%rd26, %rd25, %rd24;
	ld.const.u32 	%r38, [%rd26];
	shl.b32 	%r39, %r943, 2;
	add.s32 	%r41, %r40, %r39;
	st.shared.u32 	[%r41], %r38;
	add.s64 	%rd28, %rd27, %rd24;
	ld.const.u32 	%r42, [%rd28];
	add.s32 	%r44, %r43, %r39;
	st.shared.u32 	[%r44], %r42;
	add.s64 	%rd30, %rd29, %rd24;
	ld.const.u32 	%r45, [%rd30];
	add.s32 	%r47, %r46, %r39;
	st.shared.u32 	[%r47], %r45;
	add.s64 	%rd32, %rd31, %rd24;
	ld.const.u32 	%r48, [%rd32];
	add.s32 	%r50, %r49, %r39;
	st.shared.u32 	[%r50], %r48;
	add.s64 	%rd34, %rd33, %rd23;
	ld.const.u8 	%rs2, [%rd34];
	mov.u32 	%r51, _ZZ18aes128_ecb_encryptPKhPhmE7sh_sbox;
	add.s32 	%r52, %r51, %r943;
	st.shared.u8 	[%r52], %rs2;
	add.s32 	%r53, %r943, %r1;
	cvt.u64.u32 	%rd35, %r53;
	mul.wide.u32 	%rd36, %r53, 4;
	add.s64 	%rd37, %rd25, %rd36;
	ld.const.u32 	%r54, [%rd37];
	shl.b32 	%r55, %r1, 2;
	add.s32 	%r56, %r41, %r55;
	st.shared.u32 	[%r56], %r54;
	add.s64 	%rd38, %rd27, %rd36;
	ld.const.u32 	%r57, [%rd38];
	add.s32 	%r58, %r44, %r55;
	st.shared.u32 	[%r58], %r57;
	add.s64 	%rd39, %rd29, %rd36;
	ld.const.u32 	%r59, [%rd39];
	add.s32 	%r60, %r47, %r55;
	st.shared.u32 	[%r60], %r59;
	add.s64 	%rd40, %rd31, %rd36;
	ld.const.u32 	%r61, [%rd40];
	add.s32 	%r62, %r50, %r55;
	st.shared.u32 	[%r62], %r61;
	add.s64 	%rd41, %rd33, %rd35;
	ld.const.u8 	%rs3, [%rd41];
	add.s32 	%r63, %r52, %r1;
	st.shared.u8 	[%r63], %rs3;
	add.s32 	%r64, %r53, %r1;
	cvt.u64.u32 	%rd42, %r64;
	mul.wide.u32 	%rd43, %r64, 4;
	add.s64 	%rd44, %rd25, %rd43;
	ld.const.u32 	%r65, [%rd44];
	add.s32 	%r66, %r56, %r55;
	st.shared.u32 	[%r66], %r65;
	add.s64 	%rd45, %rd27, %rd43;
	ld.const.u32 	%r67, [%rd45];
	add.s32 	%r68, %r58, %r55;
	st.shared.u32 	[%r68], %r67;
	add.s64 	%rd46, %rd29, %rd43;
	ld.const.u32 	%r69, [%rd46];
	add.s32 	%r70, %r60, %r55;
	st.shared.u32 	[%r70], %r69;
	add.s64 	%rd47, %rd31, %rd43;
	ld.const.u32 	%r71, [%rd47];
	add.s32 	%r72, %r62, %r55;
	st.shared.u32 	[%r72], %r71;
	add.s64 	%rd48, %rd33, %rd42;
	ld.const.u8 	%rs4, [%rd48];
	add.s32 	%r73, %r63, %r1;
	st.shared.u8 	[%r73], %rs4;
	add.s32 	%r74, %r64, %r1;
	cvt.u64.u32 	%rd49, %r74;
	mul.wide.u32 	%rd50, %r74, 4;
	add.s64 	%rd51, %rd25, %rd50;
	ld.const.u32 	%r75, [%rd51];
	add.s32 	%r76, %r66, %r55;
	st.shared.u32 	[%r76], %r75;
	add.s64 	%rd52, %rd27, %rd50;
	ld.const.u32 	%r77, [%rd52];
	add.s32 	%r78, %r68, %r55;
	st.shared.u32 	[%r78], %r77;
	add.s64 	%rd53, %rd29, %rd50;
	ld.const.u32 	%r79, [%rd53];
	add.s32 	%r80, %r70, %r55;
	st.shared.u32 	[%r80], %r79;
	add.s64 	%rd54, %rd31, %rd50;
	ld.const.u32 	%r81, [%rd54];
	add.s32 	%r82, %r72, %r55;
	st.shared.u32 	[%r82], %r81;
	add.s64 	%rd55, %rd33, %rd49;
	ld.const.u8 	%rs5, [%rd55];
	add.s32 	%r83, %r73, %r1;
	st.shared.u8 	[%r83], %rs5;
	add.s32 	%r943, %r74, %r1;
	setp.lt.u32 	%p7, %r943, 256;
	@%p7 bra 	$L__BB0_7;
$L__BB0_8:
	bar.sync 	0;
	cvta.to.global.u64 	%rd56, %rd9;
	shl.b64 	%rd57, %rd1, 4;
	add.s64 	%rd58, %rd56, %rd57;
	ld.global.v4.u32 	{%r84, %r85, %r86, %r87}, [%rd58];
	ld.const.u32 	%r88, [d_roundKeys];
	xor.b32  	%r89, %r88, %r84;
	ld.const.u32 	%r90, [d_roundKeys+4];
	xor.b32  	%r91, %r90, %r85;
	ld.const.u32 	%r92, [d_roundKeys+8];
	xor.b32  	%r93, %r92, %r86;
	ld.const.u32 	%r94, [d_roundKeys+12];
	xor.b32  	%r95, %r94, %r87;
	shl.b32 	%r96, %r89, 2;
	and.b32  	%r97, %r96, 1020;
	mov.u32 	%r98, _ZZ18aes128_ecb_encryptPKhPhmE5sh_T0;
	add.s32 	%r99, %r98, %r97;
	ld.shared.u32 	%r100, [%r99];
	shr.u32 	%r101, %r91, 6;
	and.b32  	%r102, %r101, 1020;
	mov.u32 	%r103, _ZZ18aes128_ecb_encryptPKhPhmE5sh_T1;
	add.s32 	%r104, %r103, %r102;
	ld.shared.u32 	%r105, [%r104];
	xor.b32  	%r106, %r105, %r100;
	shr.u32 	%r107, %r93, 14;
	and.b32  	%r108, %r107, 1020;
	mov.u32 	%r109, _ZZ18aes128_ecb_encryptPKhPhmE5sh_T2;
	add.s32 	%r110, %r109, %r108;
	ld.shared.u32 	%r111, [%r110];
	xor.b32  	%r112, %r106, %r111;
	shr.u32 	%r113, %r95, 22;
	and.b32  	%r114, %r113, 1020;
	mov.u32 	%r115, _ZZ18aes128_ecb_encryptPKhPhmE5sh_T3;
	add.s32 	%r116, %r115, %r114;
	ld.shared.u32 	%r117, [%r116];
	xor.b32  	%r118, %r112, %r117;
	ld.const.u32 	%r119, [d_roundKeys+16];
	xor.b32  	%r120, %r118, %r119;
	shl.b32 	%r121, %r91, 2;
	and.b32  	%r122, %r121, 1020;
	add.s32 	%r123, %r98, %r122;
	ld.shared.u32 	%r124, [%r123];
	shr.u32 	%r125, %r93, 6;
	and.b32  	%r126, %r125, 1020;
	add.s32 	%r127, %r103, %r126;
	ld.shared.u32 	%r128, [%r127];
	xor.b32  	%r129, %r128, %r124;
	shr.u32 	%r130, %r95, 14;
	and.b32  	%r131, %r130, 1020;
	add.s32 	%r132, %r109, %r131;
	ld.shared.u32 	%r133, [%r132];
	xor.b32  	%r134, %r129, %r133;
	shr.u32 	%r135, %r89, 22;
	and.b32  	%r136, %r135, 1020;
	add.s32 	%r137, %r115, %r136;
	ld.shared.u32 	%r138, [%r137];
	xor.b32  	%r139, %r134, %r138;
	ld.const.u32 	%r140, [d_roundKeys+20];
	xor.b32  	%r141, %r139, %r140;
	shl.b32 	%r142, %r93, 2;
	and.b32  	%r143, %r142, 1020;
	add.s32 	%r144, %r98, %r143;
	ld.shared.u32 	%r145, [%r144];
	shr.u32 	%r146, %r95, 6;
	and.b32  	%r147, %r146, 1020;
	add.s32 	%r148, %r103, %r147;
	ld.shared.u32 	%r149, [%r148];
	xor.b32  	%r150, %r149, %r145;
	shr.u32 	%r151, %r89, 14;
	and.b32  	%r152, %r151, 1020;
	add.s32 	%r153, %r109, %r152;
	ld.shared.u32 	%r154, [%r153];
	xor.b32  	%r155, %r150, %r154;
	shr.u32 	%r156, %r91, 22;
	and.b32  	%r157, %r156, 1020;
	add.s32 	%r158, %r115, %r157;
	ld.shared.u32 	%r159, [%r158];
	xor.b32  	%r160, %r155, %r159;
	ld.const.u32 	%r161, [d_roundKeys+24];
	xor.b32  	%r162, %r160, %r161;
	shl.b32 	%r163, %r95, 2;
	and.b32  	%r164, %r163, 1020;
	add.s32 	%r165, %r98, %r164;
	ld.shared.u32 	%r166, [%r165];
	shr.u32 	%r167, %r89, 6;
	and.b32  	%r168, %r167, 1020;
	add.s32 	%r169, %r103, %r168;
	ld.shared.u32 	%r170, [%r169];
	xor.b32  	%r171, %r170, %r166;
	shr.u32 	%r172, %r91, 14;
	and.b32  	%r173, %r172, 1020;
	add.s32 	%r174, %r109, %r173;
	ld.shared.u32 	%r175, [%r174];
	xor.b32  	%r176, %r171, %r175;
	shr.u32 	%r177, %r93, 22;
	and.b32  	%r178, %r177, 1020;
	add.s32 	%r179, %r115, %r178;
	ld.shared.u32 	%r180, [%r179];
	xor.b32  	%r181, %r176, %r180;
	ld.const.u32 	%r182, [d_roundKeys+28];
	xor.b32  	%r183, %r181, %r182;
	shl.b32 	%r184, %r120, 2;
	and.b32  	%r185, %r184, 1020;
	add.s32 	%r186, %r98, %r185;
	ld.shared.u32 	%r187, [%r186];
	shr.u32 	%r188, %r141, 6;
	and.b32  	%r189, %r188, 1020;
	add.s32 	%r190, %r103, %r189;
	ld.shared.u32 	%r191, [%r190];
	xor.b32  	%r192, %r191, %r187;
	shr.u32 	%r193, %r162, 14;
	and.b32  	%r194, %r193, 1020;
	add.s32 	%r195, %r109, %r194;
	ld.shared.u32 	%r196, [%r195];
	xor.b32  	%r197, %r192, %r196;
	shr.u32 	%r198, %r183, 22;
	and.b32  	%r199, %r198, 1020;
	add.s32 	%r200, %r115, %r199;
	ld.shared.u32 	%r201, [%r200];
	xor.b32  	%r202, %r197, %r201;
	ld.const.u32 	%r203, [d_roundKeys+32];
	xor.b32  	%r204, %r202, %r203;
	shl.b32 	%r205, %r141, 2;
	and.b32  	%r206, %r205, 1020;
	add.s32 	%r207, %r98, %r206;
	ld.shared.u32 	%r208, [%r207];
	shr.u32 	%r209, %r162, 6;
	and.b32  	%r210, %r209, 1020;
	add.s32 	%r211, %r103, %r210;
	ld.shared.u32 	%r212, [%r211];
	xor.b32  	%r213, %r212, %r208;
	shr.u32 	%r214, %r183, 14;
	and.b32  	%r215, %r214, 1020;
	add.s32 	%r216, %r109, %r215;
	ld.shared.u32 	%r217, [%r216];
	xor.b32  	%r218, %r213, %r217;
	shr.u32 	%r219, %r120, 22;
	and.b32  	%r220, %r219, 1020;
	add.s32 	%r221, %r115, %r220;
	ld.shared.u32 	%r222, [%r221];
	xor.b32  	%r223, %r218, %r222;
	ld.const.u32 	%r224, [d_roundKeys+36];
	xor.b32  	%r225, %r223, %r224;
	shl.b32 	%r226, %r162, 2;
	and.b32  	%r227, %r226, 1020;
	add.s32 	%r228, %r98, %r227;
	ld.shared.u32 	%r229, [%r228];
	shr.u32 	%r230, %r183, 6;
	and.b32  	%r231, %r230, 1020;
	add.s32 	%r232, %r103, %r231;
	ld.shared.u32 	%r233, [%r232];
	xor.b32  	%r234, %r233, %r229;
	shr.u32 	%r235, %r120, 14;
	and.b32  	%r236, %r235, 1020;
	add.s32 	%r237, %r109, %r236;
	ld.shared.u32 	%r238, [%r237];
	xor.b32  	%r239, %r234, %r238;
	shr.u32 	%r240, %r141, 22;
	and.b32  	%r241, %r240, 1020;
	add.s32 	%r242, %r115, %r241;
	ld.shared.u32 	%r243, [%r242];
	xor.b32  	%r244, %r239, %r243;
	ld.const.u32 	%r245, [d_roundKeys+40];
	xor.b32  	%r246, %r244, %r245;
	shl.b32 	%r247, %r183, 2;
	and.b32  	%r248, %r247, 1020;
	add.s32 	%r249, %r98, %r248;
	ld.shared.u32 	%r250, [%r249];
	shr.u32 	%r251, %r120, 6;
	and.b32  	%r252, %r251, 1020;
	add.s32 	%r253, %r103, %r252;
	ld.shared.u32 	%r254, [%r253];
	xor.b32  	%r255, %r254, %r250;
	shr.u32 	%r256, %r141, 14;
	and.b32  	%r257, %r256, 1020;
	add.s32 	%r258, %r109, %r257;
	ld.shared.u32 	%r259, [%r258];
	xor.b32  	%r260, %r255, %r259;
	shr.u32 	%r261, %r162, 22;
	and.b32  	%r262, %r261, 1020;
	add.s32 	%r263, %r115, %r262;
	ld.shared.u32 	%r264, [%r263];
	xor.b32  	%r265, %r260, %r264;
	ld.const.u32 	%r266, [d_roundKeys+44];
	xor.b32  	%r267, %r265, %r266;
	shl.b32 	%r268, %r204, 2;
	and.b32  	%r269, %r268, 1020;
	add.s32 	%r270, %r98, %r269;
	ld.shared.u32 	%r271, [%r270];
	shr.u32 	%r272, %r225, 6;
	and.b32  	%r273, %r272, 1020;
	add.s32 	%r274, %r103, %r273;
	ld.shared.u32 	%r275, [%r274];
	xor.b32  	%r276, %r275, %r271;
	shr.u32 	%r277, %r246, 14;
	and.b32  	%r278, %r277, 1020;
	add.s32 	%r279, %r109, %r278;
	ld.shared.u32 	%r280, [%r279];
	xor.b32  	%r281, %r276, %r280;
	shr.u32 	%r282, %r267, 22;
	and.b32  	%r283, %r282, 1020;
	add.s32 	%r284, %r115, %r283;
	ld.shared.u32 	%r285, [%r284];
	xor.b32  	%r286, %r281, %r285;
	ld.const.u32 	%r287, [d_roundKeys+48];
	xor.b32  	%r288, %r286, %r287;
	shl.b32 	%r289, %r225, 2;
	and.b32  	%r290, %r289, 1020;
	add.s32 	%r291, %r98, %r290;
	ld.shared.u32 	%r292, [%r291];
	shr.u32 	%r293, %r246, 6;
	and.b32  	%r294, %r293, 1020;
	add.s32 	%r295, %r103, %r294;
	ld.shared.u32 	%r296, [%r295];
	xor.b32  	%r297, %r296, %r292;
	shr.u32 	%r298, %r267, 14;
	and.b32  	%r299, %r298, 1020;
	add.s32 	%r300, %r109, %r299;
	ld.shared.u32 	%r301, [%r300];
	xor.b32  	%r302, %r297, %r301;
	shr.u32 	%r303, %r204, 22;
	and.b32  	%r304, %r303, 1020;
	add.s32 	%r305, %r115, %r304;
	ld.shared.u32 	%r306, [%r305];
	xor.b32  	%r307, %r302, %r306;
	ld.const.u32 	%r308, [d_roundKeys+52];
	xor.b32  	%r309, %r307, %r308;
	shl.b32 	%r310, %r246, 2;
	and.b32  	%r311, %r310, 1020;
	add.s32 	%r312, %r98, %r311;
	ld.shared.u32 	%r313, [%r312];
	shr.u32 	%r314, %r267, 6;
	and.b32  	%r315, %r314, 1020;
	add.s32 	%r316, %r103, %r315;
	ld.shared.u32 	%r317, [%r316];
	xor.b32  	%r318, %r317, %r313;
	shr.u32 	%r319, %r204, 14;
	and.b32  	%r320, %r319, 1020;
	add.s32 	%r321, %r109, %r320;
	ld.shared.u32 	%r322, [%r321];
	xor.b32  	%r323, %r318, %r322;
	shr.u32 	%r324, %r225, 22;
	and.b32  	%r325, %r324, 1020;
	add.s32 	%r326, %r115, %r325;
	ld.shared.u32 	%r327, [%r326];
	xor.b32  	%r328, %r323, %r327;
	ld.const.u32 	%r329, [d_roundKeys+56];
	xor.b32  	%r330, %r328, %r329;
	shl.b32 	%r331, %r267, 2;
	and.b32  	%r332, %r331, 1020;
	add.s32 	%r333, %r98, %r332;
	ld.shared.u32 	%r334, [%r333];
	shr.u32 	%r335, %r204, 6;
	and.b32  	%r336, %r335, 1020;
	add.s32 	%r337, %r103, %r336;
	ld.shared.u32 	%r338, [%r337];
	xor.b32  	%r339, %r338, %r334;
	shr.u32 	%r340, %r225, 14;
	and.b32  	%r341, %r340, 1020;
	add.s32 	%r342, %r109, %r341;
	ld.shared.u32 	%r343, [%r342];
	xor.b32  	%r344, %r339, %r343;
	shr.u32 	%r345, %r246, 22;
	and.b32  	%r346, %r345, 1020;
	add.s32 	%r347, %r115, %r346;
	ld.shared.u32 	%r348, [%r347];
	xor.b32  	%r349, %r344, %r348;
	ld.const.u32 	%r350, [d_roundKeys+60];
	xor.b32  	%r351, %r349, %r350;
	shl.b32 	%r352, %r288, 2;
	and.b32  	%r353, %r352, 1020;
	add.s32 	%r354, %r98, %r353;
	ld.shared.u32 	%r355, [%r354];
	shr.u32 	%r356, %r309, 6;
	and.b32  	%r357, %r356, 1020;
	add.s32 	%r358, %r103, %r357;
	ld.shared.u32 	%r359, [%r358];
	xor.b32  	%r360, %r359, %r355;
	shr.u32 	%r361, %r330, 14;
	and.b32  	%r362, %r361, 1020;
	add.s32 	%r363, %r109, %r362;
	ld.shared.u32 	%r364, [%r363];
	xor.b32  	%r365, %r360, %r364;
	shr.u32 	%r366, %r351, 22;
	and.b32  	%r367, %r366, 1020;
	add.s32 	%r368, %r115, %r367;
	ld.shared.u32 	%r369, [%r368];
	xor.b32  	%r370, %r365, %r369;
	ld.const.u32 	%r371, [d_roundKeys+64];
	xor.b32  	%r372, %r370, %r371;
	shl.b32 	%r373, %r309, 2;
	and.b32  	%r374, %r373, 1020;
	add.s32 	%r375, %r98, %r374;
	ld.shared.u32 	%r376, [%r375];
	shr.u32 	%r377, %r330, 6;
	and.b32  	%r378, %r377, 1020;
	add.s32 	%r379, %r103, %r378;
	ld.shared.u32 	%r380, [%r379];
	xor.b32  	%r381, %r380, %r376;
	shr.u32 	%r382, %r351, 14;
	and.b32  	%r383, %r382, 1020;
	add.s32 	%r384, %r109, %r383;
	ld.shared.u32 	%r385, [%r384];
	xor.b32  	%r386, %r381, %r385;
	shr.u32 	%r387, %r288, 22;
	and.b32  	%r388, %r387, 1020;
	add.s32 	%r389, %r115, %r388;
	ld.shared.u32 	%r390, [%r389];
	xor.b32  	%r391, %r386, %r390;
	ld.const.u32 	%r392, [d_roundKeys+68];
	xor.b32  	%r393, %r391, %r392;
	shl.b32 	%r394, %r330, 2;
	and.b32  	%r395, %r394, 1020;
	add.s32 	%r396, %r98, %r395;
	ld.shared.u32 	%r397, [%r396];
	shr.u32 	%r398, %r351, 6;
	and.b32  	%r399, %r398, 1020;
	add.s32 	%r400, %r103, %r399;
	ld.shared.u32 	%r401, [%r400];
	xor.b32  	%r402, %r401, %r397;
	shr.u32 	%r403, %r288, 14;
	and.b32  	%r404, %r403, 1020;
	add.s32 	%r405, %r109, %r404;
	ld.shared.u32 	%r406, [%r405];
	xor.b32  	%r407, %r402, %r406;
	shr.u32 	%r408, %r309, 22;
	and.b32  	%r409, %r408, 1020;
	add.s32 	%r410, %r115, %r409;
	ld.shared.u32 	%r411, [%r410];
	xor.b32  	%r412, %r407, %r411;
	ld.const.u32 	%r413, [d_roundKeys+72];
	xor.b32  	%r414, %r412, %r413;
	shl.b32 	%r415, %r351, 2;
	and.b32  	%r416, %r415, 1020;
	add.s32 	%r417, %r98, %r416;
	ld.shared.u32 	%r418, [%r417];
	shr.u32 	%r419, %r288, 6;
	and.b32  	%r420, %r419, 1020;
	add.s32 	%r421, %r103, %r420;
	ld.shared.u32 	%r422, [%r421];
	xor.b32  	%r423, %r422, %r418;
	shr.u32 	%r424, %r309, 14;
	and.b32  	%r425, %r424, 1020;
	add.s32 	%r426, %r109, %r425;
	ld.shared.u32 	%r427, [%r426];
	xor.b32  	%r428, %r423, %r427;
	shr.u32 	%r429, %r330, 22;
	and.b32  	%r430, %r429, 1020;
	add.s32 	%r431, %r115, %r430;
	ld.shared.u32 	%r432, [%r431];
	xor.b32  	%r433, %r428, %r432;
	ld.const.u32 	%r434, [d_roundKeys+76];
	xor.b32  	%r435, %r433, %r434;
	shl.b32 	%r436, %r372, 2;
	and.b32  	%r437, %r436, 1020;
	add.s32 	%r438, %r98, %r437;
	ld.shared.u32 	%r439, [%r438];
	shr.u32 	%r440, %r393, 6;
	and.b32  	%r441, %r440, 1020;
	add.s32 	%r442, %r103, %r441;
	ld.shared.u32 	%r443, [%r442];
	xor.b32  	%r444, %r443, %r439;
	shr.u32 	%r445, %r414, 14;
	and.b32  	%r446, %r445, 1020;
	add.s32 	%r447, %r109, %r446;
	ld.shared.u32 	%r448, [%r447];
	xor.b32  	%r449, %r444, %r448;
	shr.u32 	%r450, %r435, 22;
	and.b32  	%r451, %r450, 1020;
	add.s32 	%r452, %r115, %r451;
	ld.shared.u32 	%r453, [%r452];
	xor.b32  	%r454, %r449, %r453;
	ld.const.u32 	%r455, [d_roundKeys+80];
	xor.b32  	%r456, %r454, %r455;
	shl.b32 	%r457, %r393, 2;
	and.b32  	%r458, %r457, 1020;
	add.s32 	%r459, %r98, %r458;
	ld.shared.u32 	%r460, [%r459];
	shr.u32 	%r461, %r414, 6;
	and.b32  	%r462, %r461, 1020;
	add.s32 	%r463, %r103, %r462;
	ld.shared.u32 	%r464, [%r463];
	xor.b32  	%r465, %r464, %r460;
	shr.u32 	%r466, %r435, 14;
	and.b32  	%r467, %r466, 1020;
	add.s32 	%r468, %r109, %r467;
	ld.shared.u32 	%r469, [%r468];
	xor.b32  	%r470, %r465, %r469;
	shr.u32 	%r471, %r372, 22;
	and.b32  	%r472, %r471, 1020;
	add.s32 	%r473, %r115, %r472;
	ld.shared.u32 	%r474, [%r473];
	xor.b32  	%r475, %r470, %r474;
	ld.const.u32 	%r476, [d_roundKeys+84];
	xor.b32  	%r477, %r475, %r476;
	shl.b32 	%r478, %r414, 2;
	and.b32  	%r479, %r478, 1020;
	add.s32 	%r480, %r98, %r479;
	ld.shared.u32 	%r481, [%r480];
	shr.u32 	%r482, %r435, 6;
	and.b32  	%r483, %r482, 1020;
	add.s32 	%r484, %r103, %r483;
	ld.shared.u32 	%r485, [%r484];
	xor.b32  	%r486, %r485, %r481;
	shr.u32 	%r487, %r372, 14;
	and.b32  	%r488, %r487, 1020;
	add.s32 	%r489, %r109, %r488;
	ld.shared.u32 	%r490, [%r489];
	xor.b32  	%r491, %r486, %r490;
	shr.u32 	%r492, %r393, 22;
	and.b32  	%r493, %r492, 1020;
	add.s32 	%r494, %r115, %r493;
	ld.shared.u32 	%r495, [%r494];
	xor.b32  	%r496, %r491, %r495;
	ld.const.u32 	%r497, [d_roundKeys+88];
	xor.b32  	%r498, %r496, %r497;
	shl.b32 	%r499, %r435, 2;
	and.b32  	%r500, %r499, 1020;
	add.s32 	%r501, %r98, %r500;
	ld.shared.u32 	%r502, [%r501];
	shr.u32 	%r503, %r372, 6;
	and.b32  	%r504, %r503, 1020;
	add.s32 	%r505, %r103, %r504;
	ld.shared.u32 	%r506, [%r505];
	xor.b32  	%r507, %r506, %r502;
	shr.u32 	%r508, %r393, 14;
	and.b32  	%r509, %r508, 1020;
	add.s32 	%r510, %r109, %r509;
	ld.shared.u32 	%r511, [%r510];
	xor.b32  	%r512, %r507, %r511;
	shr.u32 	%r513, %r414, 22;
	and.b32  	%r514, %r513, 1020;
	add.s32 	%r515, %r115, %r514;
	ld.shared.u32 	%r516, [%r515];
	xor.b32  	%r517, %r512, %r516;
	ld.const.u32 	%r518, [d_roundKeys+92];
	xor.b32  	%r519, %r517, %r518;
	shl.b32 	%r520, %r456, 2;
	and.b32  	%r521, %r520, 1020;
	add.s32 	%r522, %r98, %r521;
	ld.shared.u32 	%r523, [%r522];
	shr.u32 	%r524, %r477, 6;
	and.b32  	%r525, %r524, 1020;
	add.s32 	%r526, %r103, %r525;
	ld.shared.u32 	%r527, [%r526];
	xor.b32  	%r528, %r527, %r523;
	shr.u32 	%r529, %r498, 14;
	and.b32  	%r530, %r529, 1020;
	add.s32 	%r531, %r109, %r530;
	ld.shared.u32 	%r532, [%r531];
	xor.b32  	%r533, %r528, %r532;
	shr.u32 	%r534, %r519, 22;
	and.b32  	%r535, %r534, 1020;
	add.s32 	%r536, %r115, %r535;
	ld.shared.u32 	%r537, [%r536];
	xor.b32  	%r538, %r533, %r537;
	ld.const.u32 	%r539, [d_roundKeys+96];
	xor.b32  	%r540, %r538, %r539;
	shl.b32 	%r541, %r477, 2;
	and.b32  	%r542, %r541, 1020;
	add.s32 	%r543, %r98, %r542;
	ld.shared.u32 	%r544, [%r543];
	shr.u32 	%r545, %r498, 6;
	and.b32  	%r546, %r545, 1020;
	add.s32 	%r547, %r103, %r546;
	ld.shared.u32 	%r548, [%r547];
	xor.b32  	%r549, %r548, %r544;
	shr.u32 	%r550, %r519, 14;
	and.b32  	%r551, %r550, 1020;
	add.s32 	%r552, %r109, %r551;
	ld.shared.u32 	%r553, [%r552];
	xor.b32  	%r554, %r549, %r553;
	shr.u32 	%r555, %r456, 22;
	and.b32  	%r556, %r555, 1020;
	add.s32 	%r557, %r115, %r556;
	ld.shared.u32 	%r558, [%r557];
	xor.b32  	%r559, %r554, %r558;
	ld.const.u32 	%r560, [d_roundKeys+100];
	xor.b32  	%r561, %r559, %r560;
	shl.b32 	%r562, %r498, 2;
	and.b32  	%r563, %r562, 1020;
	add.s32 	%r564, %r98, %r563;
	ld.shared.u32 	%r565, [%r564];
	shr.u32 	%r566, %r519, 6;
	and.b32  	%r567, %r566, 1020;
	add.s32 	%r568, %r103, %r567;
	ld.shared.u32 	%r569, [%r568];
	xor.b32  	%r570, %r569, %r565;
	shr.u32 	%r571, %r456, 14;
	and.b32  	%r572, %r571, 1020;
	add.s32 	%r573, %r109, %r572;
	ld.shared.u32 	%r574, [%r573];
	xor.b32  	%r575, %r570, %r574;
	shr.u32 	%r576, %r477, 22;
	and.b32  	%r577, %r576, 1020;
	add.s32 	%r578, %r115, %r577;
	ld.shared.u32 	%r579, [%r578];
	xor.b32  	%r580, %r575, %r579;
	ld.const.u32 	%r581, [d_roundKeys+104];
	xor.b32  	%r582, %r580, %r581;
	shl.b32 	%r583, %r519, 2;
	and.b32  	%r584, %r583, 1020;
	add.s32 	%r585, %r98, %r584;
	ld.shared.u32 	%r586, [%r585];
	shr.u32 	%r587, %r456, 6;
	and.b32  	%r588, %r587, 1020;
	add.s32 	%r589, %r103, %r588;
	ld.shared.u32 	%r590, [%r589];
	xor.b32  	%r591, %r590, %r586;
	shr.u32 	%r592, %r477, 14;
	and.b32  	%r593, %r592, 1020;
	add.s32 	%r594, %r109, %r593;
	ld.shared.u32 	%r595, [%r594];
	xor.b32  	%r596, %r591, %r595;
	shr.u32 	%r597, %r498, 22;
	and.b32  	%r598, %r597, 1020;
	add.s32 	%r599, %r115, %r598;
	ld.shared.u32 	%r600, [%r599];
	xor.b32  	%r601, %r596, %r600;
	ld.const.u32 	%r602, [d_roundKeys+108];
	xor.b32  	%r603, %r601, %r602;
	shl.b32 	%r604, %r540, 2;
	and.b32  	%r605, %r604, 1020;
	add.s32 	%r606, %r98, %r605;
	ld.shared.u32 	%r607, [%r606];
	shr.u32 	%r608, %r561, 6;
	and.b32  	%r609, %r608, 1020;
	add.s32 	%r610, %r103, %r609;
	ld.shared.u32 	%r611, [%r610];
	xor.b32  	%r612, %r611, %r607;
	shr.u32 	%r613, %r582, 14;
	and.b32  	%r614, %r613, 1020;
	add.s32 	%r615, %r109, %r614;
	ld.shared.u32 	%r616, [%r615];
	xor.b32  	%r617, %r612, %r616;
	shr.u32 	%r618, %r603, 22;
	and.b32  	%r619, %r618, 1020;
	add.s32 	%r620, %r115, %r619;
	ld.shared.u32 	%r621, [%r620];
	xor.b32  	%r622, %r617, %r621;
	ld.const.u32 	%r623, [d_roundKeys+112];
	xor.b32  	%r624, %r622, %r623;
	shl.b32 	%r625, %r561, 2;
	and.b32  	%r626, %r625, 1020;
	add.s32 	%r627, %r98, %r626;
	ld.shared.u32 	%r628, [%r627];
	shr.u32 	%r629, %r582, 6;
	and.b32  	%r630, %r629, 1020;
	add.s32 	%r631, %r103, %r630;
	ld.shared.u32 	%r632, [%r631];
	xor.b32  	%r633, %r632, %r628;
	shr.u32 	%r634, %r603, 14;
	and.b32  	%r635, %r634, 1020;
	add.s32 	%r636, %r109, %r635;
	ld.shared.u32 	%r637, [%r636];
	xor.b32  	%r638, %r633, %r637;
	shr.u32 	%r639, %r540, 22;
	and.b32  	%r640, %r639, 1020;
	add.s32 	%r641, %r115, %r640;
	ld.shared.u32 	%r642, [%r641];
	xor.b32  	%r643, %r638, %r642;
	ld.const.u32 	%r644, [d_roundKeys+116];
	xor.b32  	%r645, %r643, %r644;
	shl.b32 	%r646, %r582, 2;
	and.b32  	%r647, %r646, 1020;
	add.s32 	%r648, %r98, %r647;
	ld.shared.u32 	%r649, [%r648];
	shr.u32 	%r650, %r603, 6;
	and.b32  	%r651, %r650, 1020;
	add.s32 	%r652, %r103, %r651;
	ld.shared.u32 	%r653, [%r652];
	xor.b32  	%r654, %r653, %r649;
	shr.u32 	%r655, %r540, 14;
	and.b32  	%r656, %r655, 1020;
	add.s32 	%r657, %r109, %r656;
	ld.shared.u32 	%r658, [%r657];
	xor.b32  	%r659, %r654, %r658;
	shr.u32 	%r660, %r561, 22;
	and.b32  	%r661, %r660, 1020;
	add.s32 	%r662, %r115, %r661;
	ld.shared.u32 	%r663, [%r662];
	xor.b32  	%r664, %r659, %r663;
	ld.const.u32 	%r665, [d_roundKeys+120];
	xor.b32  	%r666, %r664, %r665;
	shl.b32 	%r667, %r603, 2;
	and.b32  	%r668, %r667, 1020;
	add.s32 	%r669, %r98, %r668;
	ld.shared.u32 	%r670, [%r669];
	shr.u32 	%r671, %r540, 6;
	and.b32  	%r672, %r671, 1020;
	add.s32 	%r673, %r103, %r672;
	ld.shared.u32 	%r674, [%r673];
	xor.b32  	%r675, %r674, %r670;
	shr.u32 	%r676, %r561, 14;
	and.b32  	%r677, %r676, 1020;
	add.s32 	%r678, %r109, %r677;
	ld.shared.u32 	%r679, [%r678];
	xor.b32  	%r680, %r675, %r679;
	shr.u32 	%r681, %r582, 22;
	and.b32  	%r682, %r681, 1020;
	add.s32 	%r683, %r115, %r682;
	ld.shared.u32 	%r684, [%r683];
	xor.b32  	%r685, %r680, %r684;
	ld.const.u32 	%r686, [d_roundKeys+124];
	xor.b32  	%r687, %r685, %r686;
	shl.b32 	%r688, %r624, 2;
	and.b32  	%r689, %r688, 1020;
	add.s32 	%r690, %r98, %r689;
	ld.shared.u32 	%r691, [%r690];
	shr.u32 	%r692, %r645, 6;
	and.b32  	%r693, %r692, 1020;
	add.s32 	%r694, %r103, %r693;
	ld.shared.u32 	%r695, [%r694];
	xor.b32  	%r696, %r695, %r691;
	shr.u32 	%r697, %r666, 14;
	and.b32  	%r698, %r697, 1020;
	add.s32 	%r699, %r109, %r698;
	ld.shared.u32 	%r700, [%r699];
	xor.b32  	%r701, %r696, %r700;
	shr.u32 	%r702, %r687, 22;
	and.b32  	%r703, %r702, 1020;
	add.s32 	%r704, %r115, %r703;
	ld.shared.u32 	%r705, [%r704];
	xor.b32  	%r706, %r701, %r705;
	ld.const.u32 	%r707, [d_roundKeys+128];
	xor.b32  	%r708, %r706, %r707;
	shl.b32 	%r709, %r645, 2;
	and.b32  	%r710, %r709, 1020;
	add.s32 	%r711, %r98, %r710;
	ld.shared.u32 	%r712, [%r711];
	shr.u32 	%r713, %r666, 6;
	and.b32  	%r714, %r713, 1020;
	add.s32 	%r715, %r103, %r714;
	ld.shared.u32 	%r716, [%r715];
	xor.b32  	%r717, %r716, %r712;
	shr.u32 	%r718, %r687, 14;
	and.b32  	%r719, %r718, 1020;
	add.s32 	%r720, %r109, %r719;
	ld.shared.u32 	%r721, [%r720];
	xor.b32  	%r722, %r717, %r721;
	shr.u32 	%r723, %r624, 22;
	and.b32  	%r724, %r723, 1020;
	add.s32 	%r725, %r115, %r724;
	ld.shared.u32 	%r726, [%r725];
	xor.b32  	%r727, %r722, %r726;
	ld.const.u32 	%r728, [d_roundKeys+132];
	xor.b32  	%r729, %r727, %r728;
	shl.b32 	%r730, %r666, 2;
	and.b32  	%r731, %r730, 1020;
	add.s32 	%r732, %r98, %r731;
	ld.shared.u32 	%r733, [%r732];
	shr.u32 	%r734, %r687, 6;
	and.b32  	%r735, %r734, 1020;
	add.s32 	%r736, %r103, %r735;
	ld.shared.u32 	%r737, [%r736];
	xor.b32  	%r738, %r737, %r733;
	shr.u32 	%r739, %r624, 14;
	and.b32  	%r740, %r739, 1020;
	add.s32 	%r741, %r109, %r740;
	ld.shared.u32 	%r742, [%r741];
	xor.b32  	%r743, %r738, %r742;
	shr.u32 	%r744, %r645, 22;
	and.b32  	%r745, %r744, 1020;
	add.s32 	%r746, %r115, %r745;
	ld.shared.u32 	%r747, [%r746];
	xor.b32  	%r748, %r743, %r747;
	ld.const.u32 	%r749, [d_roundKeys+136];
	xor.b32  	%r750, %r748, %r749;
	shl.b32 	%r751, %r687, 2;
	and.b32  	%r752, %r751, 1020;
	add.s32 	%r753, %r98, %r752;
	ld.shared.u32 	%r754, [%r753];
	shr.u32 	%r755, %r624, 6;
	and.b32  	%r756, %r755, 1020;
	add.s32 	%r757, %r103, %r756;
	ld.shared.u32 	%r758, [%r757];
	xor.b32  	%r759, %r758, %r754;
	shr.u32 	%r760, %r645, 14;
	and.b32  	%r761, %r760, 1020;
	add.s32 	%r762, %r109, %r761;
	ld.shared.u32 	%r763, [%r762];
	xor.b32  	%r764, %r759, %r763;
	shr.u32 	%r765, %r666, 22;
	and.b32  	%r766, %r765, 1020;
	add.s32 	%r767, %r115, %r766;
	ld.shared.u32 	%r768, [%r767];
	xor.b32  	%r769, %r764, %r768;
	ld.const.u32 	%r770, [d_roundKeys+140];
	xor.b32  	%r771, %r769, %r770;
	shl.b32 	%r772, %r708, 2;
	and.b32  	%r773, %r772, 1020;
	add.s32 	%r774, %r98, %r773;
	ld.shared.u32 	%r775, [%r774];
	shr.u32 	%r776, %r729, 6;
	and.b32  	%r777, %r776, 1020;
	add.s32 	%r778, %r103, %r777;
	ld.shared.u32 	%r779, [%r778];
	xor.b32  	%r780, %r779, %r775;
	shr.u32 	%r781, %r750, 14;
	and.b32  	%r782, %r781, 1020;
	add.s32 	%r783, %r109, %r782;
	ld.shared.u32 	%r784, [%r783];
	xor.b32  	%r785, %r780, %r784;
	shr.u32 	%r786, %r771, 22;
	and.b32  	%r787, %r786, 1020;
	add.s32 	%r788, %r115, %r787;
	ld.shared.u32 	%r789, [%r788];
	xor.b32  	%r790, %r785, %r789;
	ld.const.u32 	%r791, [d_roundKeys+144];
	xor.b32  	%r792, %r790, %r791;
	shl.b32 	%r793, %r729, 2;
	and.b32  	%r794, %r793, 1020;
	add.s32 	%r795, %r98, %r794;
	ld.shared.u32 	%r796, [%r795];
	shr.u32 	%r797, %r750, 6;
	and.b32  	%r798, %r797, 1020;
	add.s32 	%r799, %r103, %r798;
	ld.shared.u32 	%r800, [%r799];
	xor.b32  	%r801, %r800, %r796;
	shr.u32 	%r802, %r771, 14;
	and.b32  	%r803, %r802, 1020;
	add.s32 	%r804, %r109, %r803;
	ld.shared.u32 	%r805, [%r804];
	xor.b32  	%r806, %r801, %r805;
	shr.u32 	%r807, %r708, 22;
	and.b32  	%r808, %r807, 1020;
	add.s32 	%r809, %r115, %r808;
	ld.shared.u32 	%r810, [%r809];
	xor.b32  	%r811, %r806, %r810;
	ld.const.u32 	%r812, [d_roundKeys+148];
	xor.b32  	%r813, %r811, %r812;
	shl.b32 	%r814, %r750, 2;
	and.b32  	%r815, %r814, 1020;
	add.s32 	%r816, %r98, %r815;
	ld.shared.u32 	%r817, [%r816];
	shr.u32 	%r818, %r771, 6;
	and.b32  	%r819, %r818, 1020;
	add.s32 	%r820, %r103, %r819;
	ld.shared.u32 	%r821, [%r820];
	xor.b32  	%r822, %r821, %r817;
	shr.u32 	%r823, %r708, 14;
	and.b32  	%r824, %r823, 1020;
	add.s32 	%r825, %r109, %r824;
	ld.shared.u32 	%r826, [%r825];
	xor.b32  	%r827, %r822, %r826;
	shr.u32 	%r828, %r729, 22;
	and.b32  	%r829, %r828, 1020;
	add.s32 	%r830, %r115, %r829;
	ld.shared.u32 	%r831, [%r830];
	xor.b32  	%r832, %r827, %r831;
	ld.const.u32 	%r833, [d_roundKeys+152];
	xor.b32  	%r834, %r832, %r833;
	shl.b32 	%r835, %r771, 2;
	and.b32  	%r836, %r835, 1020;
	add.s32 	%r837, %r98, %r836;
	ld.shared.u32 	%r838, [%r837];
	shr.u32 	%r839, %r708, 6;
	and.b32  	%r840, %r839, 1020;
	add.s32 	%r841, %r103, %r840;
	ld.shared.u32 	%r842, [%r841];
	xor.b32  	%r843, %r842, %r838;
	shr.u32 	%r844, %r729, 14;
	and.b32  	%r845, %r844, 1020;
	add.s32 	%r846, %r109, %r845;
	ld.shared.u32 	%r847, [%r846];
	xor.b32  	%r848, %r843, %r847;
	shr.u32 	%r849, %r750, 22;
	and.b32  	%r850, %r849, 1020;
	add.s32 	%r851, %r115, %r850;
	ld.shared.u32 	%r852, [%r851];
	xor.b32  	%r853, %r848, %r852;
	ld.const.u32 	%r854, [d_roundKeys+156];
	xor.b32  	%r855, %r853, %r854;
	and.b32  	%r856, %r792, 255;
	mov.u32 	%r857, _ZZ18aes128_ecb_encryptPKhPhmE7sh_sbox;
	add.s32 	%r858, %r857, %r856;
	ld.shared.u8 	%r859, [%r858];
	and.b32  	%r860, %r813, 255;
	add.s32 	%r861, %r857, %r860;
	ld.shared.u8 	%rs6, [%r861];
	mul.wide.u16 	%r862, %rs6, 256;
	or.b32  	%r863, %r862, %r859;
	and.b32  	%r864, %r834, 255;
	add.s32 	%r865, %r857, %r864;
	ld.shared.u8 	%r866, [%r865];
	shl.b32 	%r867, %r866, 16;
	or.b32  	%r868, %r863, %r867;
	and.b32  	%r869, %r855, 255;
	add.s32 	%r870, %r857, %r869;
	ld.shared.u8 	%r871, [%r870];
	shl.b32 	%r872, %r871, 24;
	or.b32  	%r873, %r868, %r872;
	shr.u32 	%r874, %r813, 8;
	and.b32  	%r875, %r874, 255;
	add.s32 	%r876, %r857, %r875;
	ld.shared.u8 	%r877, [%r876];
	shr.u32 	%r878, %r834, 8;
	and.b32  	%r879, %r878, 255;
	add.s32 	%r880, %r857, %r879;
	ld.shared.u8 	%rs7, [%r880];
	mul.wide.u16 	%r881, %rs7, 256;
	or.b32  	%r882, %r881, %r877;
	shr.u32 	%r883, %r855, 8;
	and.b32  	%r884, %r883, 255;
	add.s32 	%r885, %r857, %r884;
	ld.shared.u8 	%r886, [%r885];
	shl.b32 	%r887, %r886, 16;
	or.b32  	%r888, %r882, %r887;
	shr.u32 	%r889, %r792, 8;
	and.b32  	%r890, %r889, 255;
	add.s32 	%r891, %r857, %r890;
	ld.shared.u8 	%r892, [%r891];
	shl.b32 	%r893, %r892, 24;
	or.b32  	%r894, %r888, %r893;
	shr.u32 	%r895, %r834, 16;
	and.b32  	%r896, %r895, 255;
	add.s32 	%r897, %r857, %r896;
	ld.shared.u8 	%r898, [%r897];
	shr.u32 	%r899, %r855, 16;
	and.b32  	%r900, %r899, 255;
	add.s32 	%r901, %r857, %r900;
	ld.shared.u8 	%rs8, [%r901];
	mul.wide.u16 	%r902, %rs8, 256;
	or.b32  	%r903, %r902, %r898;
	shr.u32 	%r904, %r792, 16;
	and.b32  	%r905, %r904, 255;
	add.s32 	%r906, %r857, %r905;
	ld.shared.u8 	%r907, [%r906];
	shl.b32 	%r908, %r907, 16;
	or.b32  	%r909, %r903, %r908;
	shr.u32 	%r910, %r813, 16;
	and.b32  	%r911, %r910, 255;
	add.s32 	%r912, %r857, %r911;
	ld.shared.u8 	%r913, [%r912];
	shl.b32 	%r914, %r913, 24;
	or.b32  	%r915, %r909, %r914;
	shr.u32 	%r916, %r855, 24;
	add.s32 	%r917, %r857, %r916;
	ld.shared.u8 	%r918, [%r917];
	shr.u32 	%r919, %r792, 24;
	add.s32 	%r920, %r857, %r919;
	ld.shared.u8 	%rs9, [%r920];
	mul.wide.u16 	%r921, %rs9, 256;
	or.b32  	%r922, %r921, %r918;
	shr.u32 	%r923, %r813, 24;
	add.s32 	%r924, %r857, %r923;
	ld.shared.u8 	%r925, [%r924];
	shl.b32 	%r926, %r925, 16;
	or.b32  	%r927, %r922, %r926;
	shr.u32 	%r928, %r834, 24;
	add.s32 	%r929, %r857, %r928;
	ld.shared.u8 	%r930, [%r929];
	shl.b32 	%r931, %r930, 24;
	or.b32  	%r932, %r927, %r931;
	ld.const.u32 	%r933, [d_roundKeys+160];
	xor.b32  	%r934, %r933, %r873;
	ld.const.u32 	%r935, [d_roundKeys+164];
	xor.b32  	%r936, %r935, %r894;
	ld.const.u32 	%r937, [d_roundKeys+168];
	xor.b32  	%r938, %r937, %r915;
	ld.const.u32 	%r939, [d_roundKeys+172];
	xor.b32  	%r940, %r939, %r932;
	cvta.to.global.u64 	%rd59, %rd10;
	add.s64 	%rd60, %rd59, %rd57;
	st.global.v4.u32 	[%rd60], {%r934, %r936, %r938, %r940};
$L__BB0_9:
	ret;

}
	// .globl	_Z18aes128_ecb_decryptPKhPhm
.visible .entry _Z18aes128_ecb_decryptPKhPhm(
	.param .u64 .ptr .align 1 _Z18aes128_ecb_decryptPKhPhm_param_0,
	.param .u64 .ptr .align 1 _Z18aes128_ecb_decryptPKhPhm_param_1,
	.param .u64 _Z18aes128_ecb_decryptPKhPhm_param_2
)
{
	.reg .pred 	%p<2>;
	.reg .b16 	%rs<5>;
	.reg .b32 	%r<553>;
	.reg .b64 	%rd<443>;

	ld.param.u64 	%rd2, [_Z18aes128_ecb_decryptPKhPhm_param_0];
	ld.param.u64 	%rd3, [_Z18aes128_ecb_decryptPKhPhm_param_1];
	ld.param.u64 	%rd4, [_Z18aes128_ecb_decryptPKhPhm_param_2];
	mov.u32 	%r1, %ctaid.x;
	mov.u32 	%r2, %ntid.x;
	mov.u32 	%r3, %tid.x;
	mad.lo.s32 	%r4, %r1, %r2, %r3;
	cvt.u64.u32 	%rd1, %r4;
	setp.le.u64 	%p1, %rd4, %rd1;
	@%p1 bra 	$L__BB1_2;
	cvta.to.global.u64 	%rd5, %rd3;
	cvta.to.global.u64 	%rd6, %rd2;
	shl.b64 	%rd7, %rd1, 4;
	add.s64 	%rd8, %rd6, %rd7;
	ld.global.v4.u32 	{%r5, %r6, %r7, %r8}, [%rd8];
	ld.const.u32 	%r9, [d_roundKeys+160];
	xor.b32  	%r10, %r9, %r5;
	ld.const.u32 	%r11, [d_roundKeys+164];
	xor.b32  	%r12, %r11, %r6;
	ld.const.u32 	%r13, [d_roundKeys+168];
	xor.b32  	%r14, %r13, %r7;
	ld.const.u32 	%r15, [d_roundKeys+172];
	xor.b32  	%r16, %r15, %r8;
	shl.b32 	%r17, %r10, 2;
	cvt.u64.u32 	%rd9, %r17;
	and.b64  	%rd10, %rd9, 1020;
	mov.u64 	%rd11, d_U0;
	add.s64 	%rd12, %rd11, %rd10;
	ld.const.u32 	%r18, [%rd12];
	shr.u32 	%r19, %r16, 6;
	cvt.u64.u32 	%rd13, %r19;
	and.b64  	%rd14, %rd13, 1020;
	mov.u64 	%rd15, d_U1;
	add.s64 	%rd16, %rd15, %rd14;
	ld.const.u32 	%r20, [%rd16];
	xor.b32  	%r21, %r20, %r18;
	shr.u32 	%r22, %r14, 14;
	cvt.u64.u32 	%rd17, %r22;
	and.b64  	%rd18, %rd17, 1020;
	mov.u64 	%rd19, d_U2;
	add.s64 	%rd20, %rd19, %rd18;
	ld.const.u32 	%r23, [%rd20];
	xor.b32  	%r24, %r21, %r23;
	shr.u32 	%r25, %r12, 24;
	mul.wide.u32 	%rd21, %r25, 4;
	mov.u64 	%rd22, d_U3;
	add.s64 	%rd23, %rd22, %rd21;
	ld.const.u32 	%r26, [%rd23];
	xor.b32  	%r27, %r24, %r26;
	ld.const.u32 	%r28, [d_roundKeys+144];
	xor.b32  	%r29, %r27, %r28;
	shl.b32 	%r30, %r12, 2;
	cvt.u64.u32 	%rd24, %r30;
	and.b64  	%rd25, %rd24, 1020;
	add.s64 	%rd26, %rd11, %rd25;
	ld.const.u32 	%r31, [%rd26];
	shr.u32 	%r32, %r10, 6;
	cvt.u64.u32 	%rd27, %r32;
	and.b64  	%rd28, %rd27, 1020;
	add.s64 	%rd29, %rd15, %rd28;
	ld.const.u32 	%r33, [%rd29];
	xor.b32  	%r34, %r33, %r31;
	shr.u32 	%r35, %r16, 14;
	cvt.u64.u32 	%rd30, %r35;
	and.b64  	%rd31, %rd30, 1020;
	add.s64 	%rd32, %rd19, %rd31;
	ld.const.u32 	%r36, [%rd32];
	xor.b32  	%r37, %r34, %r36;
	shr.u32 	%r38, %r14, 24;
	mul.wide.u32 	%rd33, %r38, 4;
	add.s64 	%rd34, %rd22, %rd33;
	ld.const.u32 	%r39, [%rd34];
	xor.b32  	%r40, %r37, %r39;
	ld.const.u32 	%r41, [d_roundKeys+148];
	xor.b32  	%r42, %r40, %r41;
	shl.b32 	%r43, %r14, 2;
	cvt.u64.u32 	%rd35, %r43;
	and.b64  	%rd36, %rd35, 1020;
	add.s64 	%rd37, %rd11, %rd36;
	ld.const.u32 	%r44, [%rd37];
	shr.u32 	%r45, %r12, 6;
	cvt.u64.u32 	%rd38, %r45;
	and.b64  	%rd39, %rd38, 1020;
	add.s64 	%rd40, %rd15, %rd39;
	ld.const.u32 	%r46, [%rd40];
	xor.b32  	%r47, %r46, %r44;
	shr.u32 	%r48, %r10, 14;
	cvt.u64.u32 	%rd41, %r48;
	and.b64  	%rd42, %rd41, 1020;
	add.s64 	%rd43, %rd19, %rd42;
	ld.const.u32 	%r49, [%rd43];
	xor.b32  	%r50, %r47, %r49;
	shr.u32 	%r51, %r16, 24;
	mul.wide.u32 	%rd44, %r51, 4;
	add.s64 	%rd45, %rd22, %rd44;
	ld.const.u32 	%r52, [%rd45];
	xor.b32  	%r53, %r50, %r52;
	ld.const.u32 	%r54, [d_roundKeys+152];
	xor.b32  	%r55, %r53, %r54;
	shl.b32 	%r56, %r16, 2;
	cvt.u64.u32 	%rd46, %r56;
	and.b64  	%rd47, %rd46, 1020;
	add.s64 	%rd48, %rd11, %rd47;
	ld.const.u32 	%r57, [%rd48];
	shr.u32 	%r58, %r14, 6;
	cvt.u64.u32 	%rd49, %r58;
	and.b64  	%rd50, %rd49, 1020;
	add.s64 	%rd51, %rd15, %rd50;
	ld.const.u32 	%r59, [%rd51];
	xor.b32  	%r60, %r59, %r57;
	shr.u32 	%r61, %r12, 14;
	cvt.u64.u32 	%rd52, %r61;
	and.b64  	%rd53, %rd52, 1020;
	add.s64 	%rd54, %rd19, %rd53;
	ld.const.u32 	%r62, [%rd54];
	xor.b32  	%r63, %r60, %r62;
	shr.u32 	%r64, %r10, 24;
	mul.wide.u32 	%rd55, %r64, 4;
	add.s64 	%rd56, %rd22, %rd55;
	ld.const.u32 	%r65, [%rd56];
	xor.b32  	%r66, %r63, %r65;
	ld.const.u32 	%r67, [d_roundKeys+156];
	xor.b32  	%r68, %r66, %r67;
	shl.b32 	%r69, %r29, 2;
	cvt.u64.u32 	%rd57, %r69;
	and.b64  	%rd58, %rd57, 1020;
	add.s64 	%rd59, %rd11, %rd58;
	ld.const.u32 	%r70, [%rd59];
	shr.u32 	%r71, %r68, 6;
	cvt.u64.u32 	%rd60, %r71;
	and.b64  	%rd61, %rd60, 1020;
	add.s64 	%rd62, %rd15, %rd61;
	ld.const.u32 	%r72, [%rd62];
	xor.b32  	%r73, %r72, %r70;
	shr.u32 	%r74, %r55, 14;
	cvt.u64.u32 	%rd63, %r74;
	and.b64  	%rd64, %rd63, 1020;
	add.s64 	%rd65, %rd19, %rd64;
	ld.const.u32 	%r75, [%rd65];
	xor.b32  	%r76, %r73, %r75;
	shr.u32 	%r77, %r42, 24;
	mul.wide.u32 	%rd66, %r77, 4;
	add.s64 	%rd67, %rd22, %rd66;
	ld.const.u32 	%r78, [%rd67];
	xor.b32  	%r79, %r76, %r78;
	ld.const.u32 	%r80, [d_roundKeys+128];
	xor.b32  	%r81, %r79, %r80;
	shl.b32 	%r82, %r42, 2;
	cvt.u64.u32 	%rd68, %r82;
	and.b64  	%rd69, %rd68, 1020;
	add.s64 	%rd70, %rd11, %rd69;
	ld.const.u32 	%r83, [%rd70];
	shr.u32 	%r84, %r29, 6;
	cvt.u64.u32 	%rd71, %r84;
	and.b64  	%rd72, %rd71, 1020;
	add.s64 	%rd73, %rd15, %rd72;
	ld.const.u32 	%r85, [%rd73];
	xor.b32  	%r86, %r85, %r83;
	shr.u32 	%r87, %r68, 14;
	cvt.u64.u32 	%rd74, %r87;
	and.b64  	%rd75, %rd74, 1020;
	add.s64 	%rd76, %rd19, %rd75;
	ld.const.u32 	%r88, [%rd76];
	xor.b32  	%r89, %r86, %r88;
	shr.u32 	%r90, %r55, 24;
	mul.wide.u32 	%rd77, %r90, 4;
	add.s64 	%rd78, %rd22, %rd77;
	ld.const.u32 	%r91, [%rd78];
	xor.b32  	%r92, %r89, %r91;
	ld.const.u32 	%r93, [d_roundKeys+132];
	xor.b32  	%r94, %r92, %r93;
	shl.b32 	%r95, %r55, 2;
	cvt.u64.u32 	%rd79, %r95;
	and.b64  	%rd80, %rd79, 1020;
	add.s64 	%rd81, %rd11, %rd80;
	ld.const.u32 	%r96, [%rd81];
	shr.u32 	%r97, %r42, 6;
	cvt.u64.u32 	%rd82, %r97;
	and.b64  	%rd83, %rd82, 1020;
	add.s64 	%rd84, %rd15, %rd83;
	ld.const.u32 	%r98, [%rd84];
	xor.b32  	%r99, %r98, %r96;
	shr.u32 	%r100, %r29, 14;
	cvt.u64.u32 	%rd85, %r100;
	and.b64  	%rd86, %rd85, 1020;
	add.s64 	%rd87, %rd19, %rd86;
	ld.const.u32 	%r101, [%rd87];
	xor.b32  	%r102, %r99, %r101;
	shr.u32 	%r103, %r68, 24;
	mul.wide.u32 	%rd88, %r103, 4;
	add.s64 	%rd89, %rd22, %rd88;
	ld.const.u32 	%r104, [%rd89];
	xor.b32  	%r105, %r102, %r104;
	ld.const.u32 	%r106, [d_roundKeys+136];
	xor.b32  	%r107, %r105, %r106;
	shl.b32 	%r108, %r68, 2;
	cvt.u64.u32 	%rd90, %r108;
	and.b64  	%rd91, %rd90, 1020;
	add.s64 	%rd92, %rd11, %rd91;
	ld.const.u32 	%r109, [%rd92];
	shr.u32 	%r110, %r55, 6;
	cvt.u64.u32 	%rd93, %r110;
	and.b64  	%rd94, %rd93, 1020;
	add.s64 	%rd95, %rd15, %rd94;
	ld.const.u32 	%r111, [%rd95];
	xor.b32  	%r112, %r111, %r109;
	shr.u32 	%r113, %r42, 14;
	cvt.u64.u32 	%rd96, %r113;
	and.b64  	%rd97, %rd96, 1020;
	add.s64 	%rd98, %rd19, %rd97;
	ld.const.u32 	%r114, [%rd98];
	xor.b32  	%r115, %r112, %r114;
	shr.u32 	%r116, %r29, 24;
	mul.wide.u32 	%rd99, %r116, 4;
	add.s64 	%rd100, %rd22, %rd99;
	ld.const.u32 	%r117, [%rd100];
	xor.b32  	%r118, %r115, %r117;
	ld.const.u32 	%r119, [d_roundKeys+140];
	xor.b32  	%r120, %r118, %r119;
	shl.b32 	%r121, %r81, 2;
	cvt.u64.u32 	%rd101, %r121;
	and.b64  	%rd102, %rd101, 1020;
	add.s64 	%rd103, %rd11, %rd102;
	ld.const.u32 	%r122, [%rd103];
	shr.u32 	%r123, %r120, 6;
	cvt.u64.u32 	%rd104, %r123;
	and.b64  	%rd105, %rd104, 1020;
	add.s64 	%rd106, %rd15, %rd105;
	ld.const.u32 	%r124, [%rd106];
	xor.b32  	%r125, %r124, %r122;
	shr.u32 	%r126, %r107, 14;
	cvt.u64.u32 	%rd107, %r126;
	and.b64  	%rd108, %rd107, 1020;
	add.s64 	%rd109, %rd19, %rd108;
	ld.const.u32 	%r127, [%rd109];
	xor.b32  	%r128, %r125, %r127;
	shr.u32 	%r129, %r94, 24;
	mul.wide.u32 	%rd110, %r129, 4;
	add.s64 	%rd111, %rd22, %rd110;
	ld.const.u32 	%r130, [%rd111];
	xor.b32  	%r131, %r128, %r130;
	ld.const.u32 	%r132, [d_roundKeys+112];
	xor.b32  	%r133, %r131, %r132;
	shl.b32 	%r134, %r94, 2;
	cvt.u64.u32 	%rd112, %r134;
	and.b64  	%rd113, %rd112, 1020;
	add.s64 	%rd114, %rd11, %rd113;
	ld.const.u32 	%r135, [%rd114];
	shr.u32 	%r136, %r81, 6;
	cvt.u64.u32 	%rd115, %r136;
	and.b64  	%rd116, %rd115, 1020;
	add.s64 	%rd117, %rd15, %rd116;
	ld.const.u32 	%r137, [%rd117];
	xor.b32  	%r138, %r137, %r135;
	shr.u32 	%r139, %r120, 14;
	cvt.u64.u32 	%rd118, %r139;
	and.b64  	%rd119, %rd118, 1020;
	add.s64 	%rd120, %rd19, %rd119;
	ld.const.u32 	%r140, [%rd120];
	xor.b32  	%r141, %r138, %r140;
	shr.u32 	%r142, %r107, 24;
	mul.wide.u32 	%rd121, %r142, 4;
	add.s64 	%rd122, %rd22, %rd121;
	ld.const.u32 	%r143, [%rd122];
	xor.b32  	%r144, %r141, %r143;
	ld.const.u32 	%r145, [d_roundKeys+116];
	xor.b32  	%r146, %r144, %r145;
	shl.b32 	%r147, %r107, 2;
	cvt.u64.u32 	%rd123, %r147;
	and.b64  	%rd124, %rd123, 1020;
	add.s64 	%rd125, %rd11, %rd124;
	ld.const.u32 	%r148, [%rd125];
	shr.u32 	%r149, %r94, 6;
	cvt.u64.u32 	%rd126, %r149;
	and.b64  	%rd127, %rd126, 1020;
	add.s64 	%rd128, %rd15, %rd127;
	ld.const.u32 	%r150, [%rd128];
	xor.b32  	%r151, %r150, %r148;
	shr.u32 	%r152, %r81, 14;
	cvt.u64.u32 	%rd129, %r152;
	and.b64  	%rd130, %rd129, 1020;
	add.s64 	%rd131, %rd19, %rd130;
	ld.const.u32 	%r153, [%rd131];
	xor.b32  	%r154, %r151, %r153;
	shr.u32 	%r155, %r120, 24;
	mul.wide.u32 	%rd132, %r155, 4;
	add.s64 	%rd133, %rd22, %rd132;
	ld.const.u32 	%r156, [%rd133];
	xor.b32  	%r157, %r154, %r156;
	ld.const.u32 	%r158, [d_roundKeys+120];
	xor.b32  	%r159, %r157, %r158;
	shl.b32 	%r160, %r120, 2;
	cvt.u64.u32 	%rd134, %r160;
	and.b64  	%rd135, %rd134, 1020;
	add.s64 	%rd136, %rd11, %rd135;
	ld.const.u32 	%r161, [%rd136];
	shr.u32 	%r162, %r107, 6;
	cvt.u64.u32 	%rd137, %r162;
	and.b64  	%rd138, %rd137, 1020;
	add.s64 	%rd139, %rd15, %rd138;
	ld.const.u32 	%r163, [%rd139];
	xor.b32  	%r164, %r163, %r161;
	shr.u32 	%r165, %r94, 14;
	cvt.u64.u32 	%rd140, %r165;
	and.b64  	%rd141, %rd140, 1020;
	add.s64 	%rd142, %rd19, %rd141;
	ld.const.u32 	%r166, [%rd142];
	xor.b32  	%r167, %r164, %r166;
	shr.u32 	%r168, %r81, 24;
	mul.wide.u32 	%rd143, %r168, 4;
	add.s64 	%rd144, %rd22, %rd143;
	ld.const.u32 	%r169, [%rd144];
	xor.b32  	%r170, %r167, %r169;
	ld.const.u32 	%r171, [d_roundKeys+124];
	xor.b32  	%r172, %r170, %r171;
	shl.b32 	%r173, %r133, 2;
	cvt.u64.u32 	%rd145, %r173;
	and.b64  	%rd146, %rd145, 1020;
	add.s64 	%rd147, %rd11, %rd146;
	ld.const.u32 	%r174, [%rd147];
	shr.u32 	%r175, %r172, 6;
	cvt.u64.u32 	%rd148, %r175;
	and.b64  	%rd149, %rd148, 1020;
	add.s64 	%rd150, %rd15, %rd149;
	ld.const.u32 	%r176, [%rd150];
	xor.b32  	%r177, %r176, %r174;
	shr.u32 	%r178, %r159, 14;
	cvt.u64.u32 	%rd151, %r178;
	and.b64  	%rd152, %rd151, 1020;
	add.s64 	%rd153, %rd19, %rd152;
	ld.const.u32 	%r179, [%rd153];
	xor.b32  	%r180, %r177, %r179;
	shr.u32 	%r181, %r146, 24;
	mul.wide.u32 	%rd154, %r181, 4;
	add.s64 	%rd155, %rd22, %rd154;
	ld.const.u32 	%r182, [%rd155];
	xor.b32  	%r183, %r180, %r182;
	ld.const.u32 	%r184, [d_roundKeys+96];
	xor.b32  	%r185, %r183, %r184;
	shl.b32 	%r186, %r146, 2;
	cvt.u64.u32 	%rd156, %r186;
	and.b64  	%rd157, %rd156, 1020;
	add.s64 	%rd158, %rd11, %rd157;
	ld.const.u32 	%r187, [%rd158];
	shr.u32 	%r188, %r133, 6;
	cvt.u64.u32 	%rd159, %r188;
	and.b64  	%rd160, %rd159, 1020;
	add.s64 	%rd161, %rd15, %rd160;
	ld.const.u32 	%r189, [%rd161];
	xor.b32  	%r190, %r189, %r187;
	shr.u32 	%r191, %r172, 14;
	cvt.u64.u32 	%rd162, %r191;
	and.b64  	%rd163, %rd162, 1020;
	add.s64 	%rd164, %rd19, %rd163;
	ld.const.u32 	%r192, [%rd164];
	xor.b32  	%r193, %r190, %r192;
	shr.u32 	%r194, %r159, 24;
	mul.wide.u32 	%rd165, %r194, 4;
	add.s64 	%rd166, %rd22, %rd165;
	ld.const.u32 	%r195, [%rd166];
	xor.b32  	%r196, %r193, %r195;
	ld.const.u32 	%r197, [d_roundKeys+100];
	xor.b32  	%r198, %r196, %r197;
	shl.b32 	%r199, %r159, 2;
	cvt.u64.u32 	%rd167, %r199;
	and.b64  	%rd168, %rd167, 1020;
	add.s64 	%rd169, %rd11, %rd168;
	ld.const.u32 	%r200, [%rd169];
	shr.u32 	%r201, %r146, 6;
	cvt.u64.u32 	%rd170, %r201;
	and.b64  	%rd171, %rd170, 1020;
	add.s64 	%rd172, %rd15, %rd171;
	ld.const.u32 	%r202, [%rd172];
	xor.b32  	%r203, %r202, %r200;
	shr.u32 	%r204, %r133, 14;
	cvt.u64.u32 	%rd173, %r204;
	and.b64  	%rd174, %rd173, 1020;
	add.s64 	%rd175, %rd19, %rd174;
	ld.const.u32 	%r205, [%rd175];
	xor.b32  	%r206, %r203, %r205;
	shr.u32 	%r207, %r172, 24;
	mul.wide.u32 	%rd176, %r207, 4;
	add.s64 	%rd177, %rd22, %rd176;
	ld.const.u32 	%r208, [%rd177];
	xor.b32  	%r209, %r206, %r208;
	ld.const.u32 	%r210, [d_roundKeys+104];
	xor.b32  	%r211, %r209, %r210;
	shl.b32 	%r212, %r172, 2;
	cvt.u64.u32 	%rd178, %r212;
	and.b64  	%rd179, %rd178, 1020;
	add.s64 	%rd180, %rd11, %rd179;
	ld.const.u32 	%r213, [%rd180];
	shr.u32 	%r214, %r159, 6;
	cvt.u64.u32 	%rd181, %r214;
	and.b64  	%rd182, %rd181, 1020;
	add.s64 	%rd183, %rd15, %rd182;
	ld.const.u32 	%r215, [%rd183];
	xor.b32  	%r216, %r215, %r213;
	shr.u32 	%r217, %r146, 14;
	cvt.u64.u32 	%rd184, %r217;
	and.b64  	%rd185, %rd184, 1020;
	add.s64 	%rd186, %rd19, %rd185;
	ld.const.u32 	%r218, [%rd186];
	xor.b32  	%r219, %r216, %r218;
	shr.u32 	%r220, %r133, 24;
	mul.wide.u32 	%rd187, %r220, 4;
	add.s64 	%rd188, %rd22, %rd187;
	ld.const.u32 	%r221, [%rd188];
	xor.b32  	%r222, %r219, %r221;
	ld.const.u32 	%r223, [d_roundKeys+108];
	xor.b32  	%r224, %r222, %r223;
	shl.b32 	%r225, %r185, 2;
	cvt.u64.u32 	%rd189, %r225;
	and.b64  	%rd190, %rd189, 1020;
	add.s64 	%rd191, %rd11, %rd190;
	ld.const.u32 	%r226, [%rd191];
	shr.u32 	%r227, %r224, 6;
	cvt.u64.u32 	%rd192, %r227;
	and.b64  	%rd193, %rd192, 1020;
	add.s64 	%rd194, %rd15, %rd193;
	ld.const.u32 	%r228, [%rd194];
	xor.b32  	%r229, %r228, %r226;
	shr.u32 	%r230, %r211, 14;
	cvt.u64.u32 	%rd195, %r230;
	and.b64  	%rd196, %rd195, 1020;
	add.s64 	%rd197, %rd19, %rd196;
	ld.const.u32 	%r231, [%rd197];
	xor.b32  	%r232, %r229, %r231;
	shr.u32 	%r233, %r198, 24;
	mul.wide.u32 	%rd198, %r233, 4;
	add.s64 	%rd199, %rd22, %rd198;
	ld.const.u32 	%r234, [%rd199];
	xor.b32  	%r235, %r232, %r234;
	ld.const.u32 	%r236, [d_roundKeys+80];
	xor.b32  	%r237, %r235, %r236;
	shl.b32 	%r238, %r198, 2;
	cvt.u64.u32 	%rd200, %r238;
	and.b64  	%rd201, %rd200, 1020;
	add.s64 	%rd202, %rd11, %rd201;
	ld.const.u32 	%r239, [%rd202];
	shr.u32 	%r240, %r185, 6;
	cvt.u64.u32 	%rd203, %r240;
	and.b64  	%rd204, %rd203, 1020;
	add.s64 	%rd205, %rd15, %rd204;
	ld.const.u32 	%r241, [%rd205];
	xor.b32  	%r242, %r241, %r239;
	shr.u32 	%r243, %r224, 14;
	cvt.u64.u32 	%rd206, %r243;
	and.b64  	%rd207, %rd206, 1020;
	add.s64 	%rd208, %rd19, %rd207;
	ld.const.u32 	%r244, [%rd208];
	xor.b32  	%r245, %r242, %r244;
	shr.u32 	%r246, %r211, 24;
	mul.wide.u32 	%rd209, %r246, 4;
	add.s64 	%rd210, %rd22, %rd209;
	ld.const.u32 	%r247, [%rd210];
	xor.b32  	%r248, %r245, %r247;
	ld.const.u32 	%r249, [d_roundKeys+84];
	xor.b32  	%r250, %r248, %r249;
	shl.b32 	%r251, %r211, 2;
	cvt.u64.u32 	%rd211, %r251;
	and.b64  	%rd212, %rd211, 1020;
	add.s64 	%rd213, %rd11, %rd212;
	ld.const.u32 	%r252, [%rd213];
	shr.u32 	%r253, %r198, 6;
	cvt.u64.u32 	%rd214, %r253;
	and.b64  	%rd215, %rd214, 1020;
	add.s64 	%rd216, %rd15, %rd215;
	ld.const.u32 	%r254, [%rd216];
	xor.b32  	%r255, %r254, %r252;
	shr.u32 	%r256, %r185, 14;
	cvt.u64.u32 	%rd217, %r256;
	and.b64  	%rd218, %rd217, 1020;
	add.s64 	%rd219, %rd19, %rd218;
	ld.const.u32 	%r257, [%rd219];
	xor.b32  	%r258, %r255, %r257;
	shr.u32 	%r259, %r224, 24;
	mul.wide.u32 	%rd220, %r259, 4;
	add.s64 	%rd221, %rd22, %rd220;
	ld.const.u32 	%r260, [%rd221];
	xor.b32  	%r261, %r258, %r260;
	ld.const.u32 	%r262, [d_roundKeys+88];
	xor.b32  	%r263, %r261, %r262;
	shl.b32 	%r264, %r224, 2;
	cvt.u64.u32 	%rd222, %r264;
	and.b64  	%rd223, %rd222, 1020;
	add.s64 	%rd224, %rd11, %rd223;
	ld.const.u32 	%r265, [%rd224];
	shr.u32 	%r266, %r211, 6;
	cvt.u64.u32 	%rd225, %r266;
	and.b64  	%rd226, %rd225, 1020;
	add.s64 	%rd227, %rd15, %rd226;
	ld.const.u32 	%r267, [%rd227];
	xor.b32  	%r268, %r267, %r265;
	shr.u32 	%r269, %r198, 14;
	cvt.u64.u32 	%rd228, %r269;
	and.b64  	%rd229, %rd228, 1020;
	add.s64 	%rd230, %rd19, %rd229;
	ld.const.u32 	%r270, [%rd230];
	xor.b32  	%r271, %r268, %r270;
	shr.u32 	%r272, %r185, 24;
	mul.wide.u32 	%rd231, %r272, 4;
	add.s64 	%rd232, %rd22, %rd231;
	ld.const.u32 	%r273, [%rd232];
	xor.b32  	%r274, %r271, %r273;
	ld.const.u32 	%r275, [d_roundKeys+92];
	xor.b32  	%r276, %r274, %r275;
	shl.b32 	%r277, %r237, 2;
	cvt.u64.u32 	%rd233, %r277;
	and.b64  	%rd234, %rd233, 1020;
	add.s64 	%rd235, %rd11, %rd234;
	ld.const.u32 	%r278, [%rd235];
	shr.u32 	%r279, %r276, 6;
	cvt.u64.u32 	%rd236, %r279;
	and.b64  	%rd237, %rd236, 1020;
	add.s64 	%rd238, %rd15, %rd237;
	ld.const.u32 	%r280, [%rd238];
	xor.b32  	%r281, %r280, %r278;
	shr.u32 	%r282, %r263, 14;
	cvt.u64.u32 	%rd239, %r282;
	and.b64  	%rd240, %rd239, 1020;
	add.s64 	%rd241, %rd19, %rd240;
	ld.const.u32 	%r283, [%rd241];
	xor.b32  	%r284, %r281, %r283;
	shr.u32 	%r285, %r250, 24;
	mul.wide.u32 	%rd242, %r285, 4;
	add.s64 	%rd243, %rd22, %rd242;
	ld.const.u32 	%r286, [%rd243];
	xor.b32  	%r287, %r284, %r286;
	ld.const.u32 	%r288, [d_roundKeys+64];
	xor.b32  	%r289, %r287, %r288;
	shl.b32 	%r290, %r250, 2;
	cvt.u64.u32 	%rd244, %r290;
	and.b64  	%rd245, %rd244, 1020;
	add.s64 	%rd246, %rd11, %rd245;
	ld.const.u32 	%r291, [%rd246];
	shr.u32 	%r292, %r237, 6;
	cvt.u64.u32 	%rd247, %r292;
	and.b64  	%rd248, %rd247, 1020;
	add.s64 	%rd249, %rd15, %rd248;
	ld.const.u32 	%r293, [%rd249];
	xor.b32  	%r294, %r293, %r291;
	shr.u32 	%r295, %r276, 14;
	cvt.u64.u32 	%rd250, %r295;
	and.b64  	%rd251, %rd250, 1020;
	add.s64 	%rd252, %rd19, %rd251;
	ld.const.u32 	%r296, [%rd252];
	xor.b32  	%r297, %r294, %r296;
	shr.u32 	%r298, %r263, 24;
	mul.wide.u32 	%rd253, %r298, 4;
	add.s64 	%rd254, %rd22, %rd253;
	ld.const.u32 	%r299, [%rd254];
	xor.b32  	%r300, %r297, %r299;
	ld.const.u32 	%r301, [d_roundKeys+68];
	xor.b32  	%r302, %r300, %r301;
	shl.b32 	%r303, %r263, 2;
	cvt.u64.u32 	%rd255, %r303;
	and.b64  	%rd256, %rd255, 1020;
	add.s64 	%rd257, %rd11, %rd256;
	ld.const.u32 	%r304, [%rd257];
	shr.u32 	%r305, %r250, 6;
	cvt.u64.u32 	%rd258, %r305;
	and.b64  	%rd259, %rd258, 1020;
	add.s64 	%rd260, %rd15, %rd259;
	ld.const.u32 	%r306, [%rd260];
	xor.b32  	%r307, %r306, %r304;
	shr.u32 	%r308, %r237, 14;
	cvt.u64.u32 	%rd261, %r308;
	and.b64  	%rd262, %rd261, 1020;
	add.s64 	%rd263, %rd19, %rd262;
	ld.const.u32 	%r309, [%rd263];
	xor.b32  	%r310, %r307, %r309;
	shr.u32 	%r311, %r276, 24;
	mul.wide.u32 	%rd264, %r311, 4;
	add.s64 	%rd265, %rd22, %rd264;
	ld.const.u32 	%r312, [%rd265];
	xor.b32  	%r313, %r310, %r312;
	ld.const.u32 	%r314, [d_roundKeys+72];
	xor.b32  	%r315, %r313, %r314;
	shl.b32 	%r316, %r276, 2;
	cvt.u64.u32 	%rd266, %r316;
	and.b64  	%rd267, %rd266, 1020;
	add.s64 	%rd268, %rd11, %rd267;
	ld.const.u32 	%r317, [%rd268];
	shr.u32 	%r318, %r263, 6;
	cvt.u64.u32 	%rd269, %r318;
	and.b64  	%rd270, %rd269, 1020;
	add.s64 	%rd271, %rd15, %rd270;
	ld.const.u32 	%r319, [%rd271];
	xor.b32  	%r320, %r319, %r317;
	shr.u32 	%r321, %r250, 14;
	cvt.u64.u32 	%rd272, %r321;
	and.b64  	%rd273, %rd272, 1020;
	add.s64 	%rd274, %rd19, %rd273;
	ld.const.u32 	%r322, [%rd274];
	xor.b32  	%r323, %r320, %r322;
	shr.u32 	%r324, %r237, 24;
	mul.wide.u32 	%rd275, %r324, 4;
	add.s64 	%rd276, %rd22, %rd275;
	ld.const.u32 	%r325, [%rd276];
	xor.b32  	%r326, %r323, %r325;
	ld.const.u32 	%r327, [d_roundKeys+76];
	xor.b32  	%r328, %r326, %r327;
	shl.b32 	%r329, %r289, 2;
	cvt.u64.u32 	%rd277, %r329;
	and.b64  	%rd278, %rd277, 1020;
	add.s64 	%rd279, %rd11, %rd278;
	ld.const.u32 	%r330, [%rd279];
	shr.u32 	%r331, %r328, 6;
	cvt.u64.u32 	%rd280, %r331;
	and.b64  	%rd281, %rd280, 1020;
	add.s64 	%rd282, %rd15, %rd281;
	ld.const.u32 	%r332, [%rd282];
	xor.b32  	%r333, %r332, %r330;
	shr.u32 	%r334, %r315, 14;
	cvt.u64.u32 	%rd283, %r334;
	and.b64  	%rd284, %rd283, 1020;
	add.s64 	%rd285, %rd19, %rd284;
	ld.const.u32 	%r335, [%rd285];
	xor.b32  	%r336, %r333, %r335;
	shr.u32 	%r337, %r302, 24;
	mul.wide.u32 	%rd286, %r337, 4;
	add.s64 	%rd287, %rd22, %rd286;
	ld.const.u32 	%r338, [%rd287];
	xor.b32  	%r339, %r336, %r338;
	ld.const.u32 	%r340, [d_roundKeys+48];
	xor.b32  	%r341, %r339, %r340;
	shl.b32 	%r342, %r302, 2;
	cvt.u64.u32 	%rd288, %r342;
	and.b64  	%rd289, %rd288, 1020;
	add.s64 	%rd290, %rd11, %rd289;
	ld.const.u32 	%r343, [%rd290];
	shr.u32 	%r344, %r289, 6;
	cvt.u64.u32 	%rd291, %r344;
	and.b64  	%rd292, %rd291, 1020;
	add.s64 	%rd293, %rd15, %rd292;
	ld.const.u32 	%r345, [%rd293];
	xor.b32  	%r346, %r345, %r343;
	shr.u32 	%r347, %r328, 14;
	cvt.u64.u32 	%rd294, %r347;
	and.b64  	%rd295, %rd294, 1020;
	add.s64 	%rd296, %rd19, %rd295;
	ld.const.u32 	%r348, [%rd296];
	xor.b32  	%r349, %r346, %r348;
	shr.u32 	%r350, %r315, 24;
	mul.wide.u32 	%rd297, %r350, 4;
	add.s64 	%rd298, %rd22, %rd297;
	ld.const.u32 	%r351, [%rd298];
	xor.b32  	%r352, %r349, %r351;
	ld.const.u32 	%r353, [d_roundKeys+52];
	xor.b32  	%r354, %r352, %r353;
	shl.b32 	%r355, %r315, 2;
	cvt.u64.u32 	%rd299, %r355;
	and.b64  	%rd300, %rd299, 1020;
	add.s64 	%rd301, %rd11, %rd300;
	ld.const.u32 	%r356, [%rd301];
	shr.u32 	%r357, %r302, 6;
	cvt.u64.u32 	%rd302, %r357;
	and.b64  	%rd303, %rd302, 1020;
	add.s64 	%rd304, %rd15, %rd303;
	ld.const.u32 	%r358, [%rd304];
	xor.b32  	%r359, %r358, %r356;
	shr.u32 	%r360, %r289, 14;
	cvt.u64.u32 	%rd305, %r360;
	and.b64  	%rd306, %rd305, 1020;
	add.s64 	%rd307, %rd19, %rd306;
	ld.const.u32 	%r361, [%rd307];
	xor.b32  	%r362, %r359, %r361;
	shr.u32 	%r363, %r328, 24;
	mul.wide.u32 	%rd308, %r363, 4;
	add.s64 	%rd309, %rd22, %rd308;
	ld.const.u32 	%r364, [%rd309];
	xor.b32  	%r365, %r362, %r364;
	ld.const.u32 	%r366, [d_roundKeys+56];
	xor.b32  	%r367, %r365, %r366;
	shl.b32 	%r368, %r328, 2;
	cvt.u64.u32 	%rd310, %r368;
	and.b64  	%rd311, %rd310, 1020;
	add.s64 	%rd312, %rd11, %rd311;
	ld.const.u32 	%r369, [%rd312];
	shr.u32 	%r370, %r315, 6;
	cvt.u64.u32 	%rd313, %r370;
	and.b64  	%rd314, %rd313, 1020;
	add.s64 	%rd315, %rd15, %rd314;
	ld.const.u32 	%r371, [%rd315];
	xor.b32  	%r372, %r371, %r369;
	shr.u32 	%r373, %r302, 14;
	cvt.u64.u32 	%rd316, %r373;
	and.b64  	%rd317, %rd316, 1020;
	add.s64 	%rd318, %rd19, %rd317;
	ld.const.u32 	%r374, [%rd318];
	xor.b32  	%r375, %r372, %r374;
	shr.u32 	%r376, %r289, 24;
	mul.wide.u32 	%rd319, %r376, 4;
	add.s64 	%rd320, %rd22, %rd319;
	ld.const.u32 	%r377, [%rd320];
	xor.b32  	%r378, %r375, %r377;
	ld.const.u32 	%r379, [d_roundKeys+60];
	xor.b32  	%r380, %r378, %r379;
	shl.b32 	%r381, %r341, 2;
	cvt.u64.u32 	%rd321, %r381;
	and.b64  	%rd322, %rd321, 1020;
	add.s64 	%rd323, %rd11, %rd322;
	ld.const.u32 	%r382, [%rd323];
	shr.u32 	%r383, %r380, 6;
	cvt.u64.u32 	%rd324, %r383;
	and.b64  	%rd325, %rd324, 1020;
	add.s64 	%rd326, %rd15, %rd325;
	ld.const.u32 	%r384, [%rd326];
	xor.b32  	%r385, %r384, %r382;
	shr.u32 	%r386, %r367, 14;
	cvt.u64.u32 	%rd327, %r386;
	and.b64  	%rd328, %rd327, 1020;
	add.s64 	%rd329, %rd19, %rd328;
	ld.const.u32 	%r387, [%rd329];
	xor.b32  	%r388, %r385, %r387;
	shr.u32 	%r389, %r354, 24;
	mul.wide.u32 	%rd330, %r389, 4;
	add.s64 	%rd331, %rd22, %rd330;
	ld.const.u32 	%r390, [%rd331];
	xor.b32  	%r391, %r388, %r390;
	ld.const.u32 	%r392, [d_roundKeys+32];
	xor.b32  	%r393, %r391, %r392;
	shl.b32 	%r394, %r354, 2;
	cvt.u64.u32 	%rd332, %r394;
	and.b64  	%rd333, %rd332, 1020;
	add.s64 	%rd334, %rd11, %rd333;
	ld.const.u32 	%r395, [%rd334];
	shr.u32 	%r396, %r341, 6;
	cvt.u64.u32 	%rd335, %r396;
	and.b64  	%rd336, %rd335, 1020;
	add.s64 	%rd337, %rd15, %rd336;
	ld.const.u32 	%r397, [%rd337];
	xor.b32  	%r398, %r397, %r395;
	shr.u32 	%r399, %r380, 14;
	cvt.u64.u32 	%rd338, %r399;
	and.b64  	%rd339, %rd338, 1020;
	add.s64 	%rd340, %rd19, %rd339;
	ld.const.u32 	%r400, [%rd340];
	xor.b32  	%r401, %r398, %r400;
	shr.u32 	%r402, %r367, 24;
	mul.wide.u32 	%rd341, %r402, 4;
	add.s64 	%rd342, %rd22, %rd341;
	ld.const.u32 	%r403, [%rd342];
	xor.b32  	%r404, %r401, %r403;
	ld.const.u32 	%r405, [d_roundKeys+36];
	xor.b32  	%r406, %r404, %r405;
	shl.b32 	%r407, %r367, 2;
	cvt.u64.u32 	%rd343, %r407;
	and.b64  	%rd344, %rd343, 1020;
	add.s64 	%rd345, %rd11, %rd344;
	ld.const.u32 	%r408, [%rd345];
	shr.u32 	%r409, %r354, 6;
	cvt.u64.u32 	%rd346, %r409;
	and.b64  	%rd347, %rd346, 1020;
	add.s64 	%rd348, %rd15, %rd347;
	ld.const.u32 	%r410, [%rd348];
	xor.b32  	%r411, %r410, %r408;
	shr.u32 	%r412, %r341, 14;
	cvt.u64.u32 	%rd349, %r412;
	and.b64  	%rd350, %rd349, 1020;
	add.s64 	%rd351, %rd19, %rd350;
	ld.const.u32 	%r413, [%rd351];
	xor.b32  	%r414, %r411, %r413;
	shr.u32 	%r415, %r380, 24;
	mul.wide.u32 	%rd352, %r415, 4;
	add.s64 	%rd353, %rd22, %rd352;
	ld.const.u32 	%r416, [%rd353];
	xor.b32  	%r417, %r414, %r416;
	ld.const.u32 	%r418, [d_roundKeys+40];
	xor.b32  	%r419, %r417, %r418;
	shl.b32 	%r420, %r380, 2;
	cvt.u64.u32 	%rd354, %r420;
	and.b64  	%rd355, %rd354, 1020;
	add.s64 	%rd356, %rd11, %rd355;
	ld.const.u32 	%r421, [%rd356];
	shr.u32 	%r422, %r367, 6;
	cvt.u64.u32 	%rd357, %r422;
	and.b64  	%rd358, %rd357, 1020;
	add.s64 	%rd359, %rd15, %rd358;
	ld.const.u32 	%r423, [%rd359];
	xor.b32  	%r424, %r423, %r421;
	shr.u32 	%r425, %r354, 14;
	cvt.u64.u32 	%rd360, %r425;
	and.b64  	%rd361, %rd360, 1020;
	add.s64 	%rd362, %rd19, %rd361;
	ld.const.u32 	%r426, [%rd362];
	xor.b32  	%r427, %r424, %r426;
	shr.u32 	%r428, %r341, 24;
	mul.wide.u32 	%rd363, %r428, 4;
	add.s64 	%rd364, %rd22, %rd363;
	ld.const.u32 	%r429, [%rd364];
	xor.b32  	%r430, %r427, %r429;
	ld.const.u32 	%r431, [d_roundKeys+44];
	xor.b32  	%r432, %r430, %r431;
	shl.b32 	%r433, %r393, 2;
	cvt.u64.u32 	%rd365, %r433;
	and.b64  	%rd366, %rd365, 1020;
	add.s64 	%rd367, %rd11, %rd366;
	ld.const.u32 	%r434, [%rd367];
	shr.u32 	%r435, %r432, 6;
	cvt.u64.u32 	%rd368, %r435;
	and.b64  	%rd369, %rd368, 1020;
	add.s64 	%rd370, %rd15, %rd369;
	ld.const.u32 	%r436, [%rd370];
	xor.b32  	%r437, %r436, %r434;
	shr.u32 	%r438, %r419, 14;
	cvt.u64.u32 	%rd371, %r438;
	and.b64  	%rd372, %rd371, 1020;
	add.s64 	%rd373, %rd19, %rd372;
	ld.const.u32 	%r439, [%rd373];
	xor.b32  	%r440, %r437, %r439;
	shr.u32 	%r441, %r406, 24;
	mul.wide.u32 	%rd374, %r441, 4;
	add.s64 	%rd375, %rd22, %rd374;
	ld.const.u32 	%r442, [%rd375];
	xor.b32  	%r443, %r440, %r442;
	ld.const.u32 	%r444, [d_roundKeys+16];
	xor.b32  	%r445, %r443, %r444;
	shl.b32 	%r446, %r406, 2;
	cvt.u64.u32 	%rd376, %r446;
	and.b64  	%rd377, %rd376, 1020;
	add.s64 	%rd378, %rd11, %rd377;
	ld.const.u32 	%r447, [%rd378];
	shr.u32 	%r448, %r393, 6;
	cvt.u64.u32 	%rd379, %r448;
	and.b64  	%rd380, %rd379, 1020;
	add.s64 	%rd381, %rd15, %rd380;
	ld.const.u32 	%r449, [%rd381];
	xor.b32  	%r450, %r449, %r447;
	shr.u32 	%r451, %r432, 14;
	cvt.u64.u32 	%rd382, %r451;
	and.b64  	%rd383, %rd382, 1020;
	add.s64 	%rd384, %rd19, %rd383;
	ld.const.u32 	%r452, [%rd384];
	xor.b32  	%r453, %r450, %r452;
	shr.u32 	%r454, %r419, 24;
	mul.wide.u32 	%rd385, %r454, 4;
	add.s64 	%rd386, %rd22, %rd385;
	ld.const.u32 	%r455, [%rd386];
	xor.b32  	%r456, %r453, %r455;
	ld.const.u32 	%r457, [d_roundKeys+20];
	xor.b32  	%r458, %r456, %r457;
	shl.b32 	%r459, %r419, 2;
	cvt.u64.u32 	%rd387, %r459;
	and.b64  	%rd388, %rd387, 1020;
	add.s64 	%rd389, %rd11, %rd388;
	ld.const.u32 	%r460, [%rd389];
	shr.u32 	%r461, %r406, 6;
	cvt.u64.u32 	%rd390, %r461;
	and.b64  	%rd391, %rd390, 1020;
	add.s64 	%rd392, %rd15, %rd391;
	ld.const.u32 	%r462, [%rd392];
	xor.b32  	%r463, %r462, %r460;
	shr.u32 	%r464, %r393, 14;
	cvt.u64.u32 	%rd393, %r464;
	and.b64  	%rd394, %rd393, 1020;
	add.s64 	%rd395, %rd19, %rd394;
	ld.const.u32 	%r465, [%rd395];
	xor.b32  	%r466, %r463, %r465;
	shr.u32 	%r467, %r432, 24;
	mul.wide.u32 	%rd396, %r467, 4;
	add.s64 	%rd397, %rd22, %rd396;
	ld.const.u32 	%r468, [%rd397];
	xor.b32  	%r469, %r466, %r468;
	ld.const.u32 	%r470, [d_roundKeys+24];
	xor.b32  	%r471, %r469, %r470;
	shl.b32 	%r472, %r432, 2;
	cvt.u64.u32 	%rd398, %r472;
	and.b64  	%rd399, %rd398, 1020;
	add.s64 	%rd400, %rd11, %rd399;
	ld.const.u32 	%r473, [%rd400];
	shr.u32 	%r474, %r419, 6;
	cvt.u64.u32 	%rd401, %r474;
	and.b64  	%rd402, %rd401, 1020;
	add.s64 	%rd403, %rd15, %rd402;
	ld.const.u32 	%r475, [%rd403];
	xor.b32  	%r476, %r475, %r473;
	shr.u32 	%r477, %r406, 14;
	cvt.u64.u32 	%rd404, %r477;
	and.b64  	%rd405, %rd404, 1020;
	add.s64 	%rd406, %rd19, %rd405;
	ld.const.u32 	%r478, [%rd406];
	xor.b32  	%r479, %r476, %r478;
	shr.u32 	%r480, %r393, 24;
	mul.wide.u32 	%rd407, %r480, 4;
	add.s64 	%rd408, %rd22, %rd407;
	ld.const.u32 	%r481, [%rd408];
	xor.b32  	%r482, %r479, %r481;
	ld.const.u32 	%r483, [d_roundKeys+28];
	xor.b32  	%r484, %r482, %r483;
	and.b32  	%r485, %r445, 255;
	cvt.u64.u32 	%rd409, %r485;
	mov.u64 	%rd410, d_inv_sbox;
	add.s64 	%rd411, %rd410, %rd409;
	ld.const.u8 	%r486, [%rd411];
	and.b32  	%r487, %r458, 255;
	cvt.u64.u32 	%rd412, %r487;
	add.s64 	%rd413, %rd410, %rd412;
	ld.const.u8 	%rs1, [%rd413];
	mul.wide.u16 	%r488, %rs1, 256;
	or.b32  	%r489, %r488, %r486;
	and.b32  	%r490, %r471, 255;
	cvt.u64.u32 	%rd414, %r490;
	add.s64 	%rd415, %rd410, %rd414;
	ld.const.u8 	%r491, [%rd415];
	shl.b32 	%r492, %r491, 16;
	or.b32  	%r493, %r489, %r492;
	and.b32  	%r494, %r484, 255;
	cvt.u64.u32 	%rd416, %r494;
	add.s64 	%rd417, %rd410, %rd416;
	ld.const.u8 	%r495, [%rd417];
	shl.b32 	%r496, %r495, 24;
	or.b32  	%r497, %r493, %r496;
	shr.u32 	%r498, %r484, 8;
	and.b32  	%r499, %r498, 255;
	cvt.u64.u32 	%rd418, %r499;
	add.s64 	%rd419, %rd410, %rd418;
	ld.const.u8 	%r500, [%rd419];
	shr.u32 	%r501, %r445, 8;
	and.b32  	%r502, %r501, 255;
	cvt.u64.u32 	%rd420, %r502;
	add.s64 	%rd421, %rd410, %rd420;
	ld.const.u8 	%rs2, [%rd421];
	mul.wide.u16 	%r503, %rs2, 256;
	or.b32  	%r504, %r503, %r500;
	shr.u32 	%r505, %r458, 8;
	and.b32  	%r506, %r505, 255;
	cvt.u64.u32 	%rd422, %r506;
	add.s64 	%rd423, %rd410, %rd422;
	ld.const.u8 	%r507, [%rd423];
	shl.b32 	%r508, %r507, 16;
	or.b32  	%r509, %r504, %r508;
	shr.u32 	%r510, %r471, 8;
	and.b32  	%r511, %r510, 255;
	cvt.u64.u32 	%rd424, %r511;
	add.s64 	%rd425, %rd410, %rd424;
	ld.const.u8 	%r512, [%rd425];
	shl.b32 	%r513, %r512, 24;
	or.b32  	%r514, %r509, %r513;
	shr.u32 	%r515, %r471, 16;
	and.b32  	%r516, %r515, 255;
	cvt.u64.u32 	%rd426, %r516;
	add.s64 	%rd427, %rd410, %rd426;
	ld.const.u8 	%r517, [%rd427];
	shr.u32 	%r518, %r484, 16;
	and.b32  	%r519, %r518, 255;
	cvt.u64.u32 	%rd428, %r519;
	add.s64 	%rd429, %rd410, %rd428;
	ld.const.u8 	%rs3, [%rd429];
	mul.wide.u16 	%r520, %rs3, 256;
	or.b32  	%r521, %r520, %r517;
	shr.u32 	%r522, %r445, 16;
	and.b32  	%r523, %r522, 255;
	cvt.u64.u32 	%rd430, %r523;
	add.s64 	%rd431, %rd410, %rd430;
	ld.const.u8 	%r524, [%rd431];
	shl.b32 	%r525, %r524, 16;
	or.b32  	%r526, %r521, %r525;
	shr.u32 	%r527, %r458, 16;
	and.b32  	%r528, %r527, 255;
	cvt.u64.u32 	%rd432, %r528;
	add.s64 	%rd433, %rd410, %rd432;
	ld.const.u8 	%r529, [%rd433];
	shl.b32 	%r530, %r529, 24;
	or.b32  	%r531, %r526, %r530;
	shr.u32 	%r532, %r458, 24;
	cvt.u64.u32 	%rd434, %r532;
	add.s64 	%rd435, %rd410, %rd434;
	ld.const.u8 	%r533, [%rd435];
	shr.u32 	%r534, %r471, 24;
	cvt.u64.u32 	%rd436, %r534;
	add.s64 	%rd437, %rd410, %rd436;
	ld.const.u8 	%rs4, [%rd437];
	mul.wide.u16 	%r535, %rs4, 256;
	or.b32  	%r536, %r535, %r533;
	shr.u32 	%r537, %r484, 24;
	cvt.u64.u32 	%rd438, %r537;
	add.s64 	%rd439, %rd410, %rd438;
	ld.const.u8 	%r538, [%rd439];
	shl.b32 	%r539, %r538, 16;
	or.b32  	%r540, %r536, %r539;
	shr.u32 	%r541, %r445, 24;
	cvt.u64.u32 	%rd440, %r541;
	add.s64 	%rd441, %rd410, %rd440;
	ld.const.u8 	%r542, [%rd441];
	shl.b32 	%r543, %r542, 24;
	or.b32  	%r544, %r540, %r543;
	ld.const.u32 	%r545, [d_roundKeys];
	xor.b32  	%r546, %r545, %r497;
	ld.const.u32 	%r547, [d_roundKeys+4];
	xor.b32  	%r548, %r547, %r514;
	ld.const.u32 	%r549, [d_roundKeys+8];
	xor.b32  	%r550, %r549, %r531;
	ld.const.u32 	%r551, [d_roundKeys+12];
	xor.b32  	%r552, %r551, %r544;
	add.s64 	%rd442, %rd5, %rd7;
	st.global.v4.u32 	[%rd442], {%r546, %r548, %r550, %r552};
$L__BB1_2:
	ret;

}


// ===== COMPILED SASS (sm_100) =====

	.target	sm_100

	.elftype	@"ET_EXEC"


//--------------------- .note.nv.tkinfo           --------------------------
	.section	.note.nv.tkinfo,"",@"SHT_NOTE"
	.sectionflags	@"SHF_NOTE_NV_TKINFO"
	.tkinfo
        /*0018*/ 	.word	0x00000002
        /*0030*/ 	.string	""
        /*0030*/ 	.string	"ptxas"
        /*0030*/ 	.string	"Cuda compilation tools, release 13.0, V13.0.88"
        /*0030*/ 	.string	"Build cuda_13.0.r13.0/compiler.36424714_0"
        /*0030*/ 	.string	"-arch sm_100 -m 64 "



//--------------------- .note.nv.cuinfo           --------------------------
	.section	.note.nv.cuinfo,"",@"SHT_NOTE"
	.sectionflags	@"SHF_NOTE_NV_CUINFO"
        /*0018*/ 	.short	0x0002
        /*001a*/ 	.short	0x0064
        /*001c*/ 	.short	0x0082
	.zero		2


//--------------------- .nv.info                  --------------------------
	.section	.nv.info,"",@"SHT_CUDA_INFO"
	.align	4


	//----- nvinfo : EIATTR_REGCOUNT
	.align		4
        /*0000*/ 	.byte	0x04, 0x2f
        /*0002*/ 	.short	(.L_12 - .L_11)
	.align		4
.L_11:
        /*0004*/ 	.word	index@(_Z18aes128_ecb_encryptPKhPhm)
        /*0008*/ 	.word	0x00000020


	//----- nvinfo : EIATTR_FRAME_SIZE
	.align		4
.L_12:
        /*000c*/ 	.byte	0x04, 0x11
        /*000e*/ 	.short	(.L_14 - .L_13)
	.align		4
.L_13:
        /*0010*/ 	.word	index@(_Z18aes128_ecb_encryptPKhPhm)
        /*0014*/ 	.word	0x00000000


	//----- nvinfo : EIATTR_REGCOUNT
	.align		4
.L_14:
        /*0018*/ 	.byte	0x04, 0x2f
        /*001a*/ 	.short	(.L_16 - .L_15)
	.align		4
.L_15:
        /*001c*/ 	.word	index@(_Z18aes128_ecb_decryptPKhPhm)
        /*0020*/ 	.word	0x0000001c


	//----- nvinfo : EIATTR_FRAME_SIZE
	.align		4
.L_16:
        /*0024*/ 	.byte	0x04, 0x11
        /*0026*/ 	.short	(.L_18 - .L_17)
	.align		4
.L_17:
        /*0028*/ 	.word	index@(_Z18aes128_ecb_decryptPKhPhm)
        /*002c*/ 	.word	0x00000000


	//----- nvinfo : EIATTR_MIN_STACK_SIZE
	.align		4
.L_18:
        /*0030*/ 	.byte	0x04, 0x12
        /*0032*/ 	.short	(.L_20 - .L_19)
	.align		4
.L_19:
        /*0034*/ 	.word	index@(_Z18aes128_ecb_decryptPKhPhm)
        /*0038*/ 	.word	0x00000000


	//----- nvinfo : EIATTR_MIN_STACK_SIZE
	.align		4
.L_20:
        /*003c*/ 	.byte	0x04, 0x12
        /*003e*/ 	.short	(.L_22 - .L_21)
	.align		4
.L_21:
        /*0040*/ 	.word	index@(_Z18aes128_ecb_encryptPKhPhm)
        /*0044*/ 	.word	0x00000000
.L_22:


//--------------------- .nv.compat                --------------------------
	.section	.nv.compat,"",@"SHT_CUDA_COMPAT_INFO"
	.align	4
        /*0000*/ 	.byte	0x02, 0x09, 0x00, 0x00, 0x02, 0x02, 0x01, 0x00, 0x02, 0x05, 0x05, 0x00, 0x03, 0x07, 0x01, 0x01
        /*0010*/ 	.byte	0x02, 0x03, 0x00, 0x00, 0x02, 0x06, 0x01, 0x00, 0x04, 0x0b, 0x08, 0x00, 0x09, 0x00, 0x00, 0x00
        /*0020*/ 	.byte	0x00, 0x00, 0x00, 0x00


//--------------------- .nv.info._Z18aes128_ecb_decryptPKhPhm --------------------------
	.section	.nv.info._Z18aes128_ecb_decryptPKhPhm,"",@"SHT_CUDA_INFO"
	.sectionflags	@""
	.align	4


	//----- nvinfo : EIATTR_CUDA_API_VERSION
	.align		4
        /*0000*/ 	.byte	0x04, 0x37
        /*0002*/ 	.short	(.L_24 - .L_23)
.L_23:
        /*0004*/ 	.word	0x00000082


	//----- nvinfo : EIATTR_KPARAM_INFO
	.align		4
.L_24:
        /*0008*/ 	.byte	0x04, 0x17
        /*000a*/ 	.short	(.L_26 - .L_25)
.L_25:
        /*000c*/ 	.word	0x00000000
        /*0010*/ 	.short	0x0002
        /*0012*/ 	.short	0x0010
        /*0014*/ 	.byte	0x00, 0xf0, 0x21, 0x00


	//----- nvinfo : EIATTR_KPARAM_INFO
	.align		4
.L_26:
        /*0018*/ 	.byte	0x04, 0x17
        /*001a*/ 	.short	(.L_28 - .L_27)
.L_27:
        /*001c*/ 	.word	0x00000000
        /*0020*/ 	.short	0x0001
        /*0022*/ 	.short	0x0008
        /*0024*/ 	.byte	0x00, 0xf5, 0x21, 0x00


	//----- nvinfo : EIATTR_KPARAM_INFO
	.align		4
.L_28:
        /*0028*/ 	.byte	0x04, 0x17
        /*002a*/ 	.short	(.L_30 - .L_29)
.L_29:
        /*002c*/ 	.word	0x00000000
        /*0030*/ 	.short	0x0000
        /*0032*/ 	.short	0x0000
        /*0034*/ 	.byte	0x00, 0xf5, 0x21, 0x00


	//----- nvinfo : EIATTR_SPARSE_MMA_MASK
	.align		4
.L_30:
        /*0038*/ 	.byte	0x03, 0x50
        /*003a*/ 	.short	0x0000


	//----- nvinfo : EIATTR_MAXREG_COUNT
	.align		4
        /*003c*/ 	.byte	0x03, 0x1b
        /*003e*/ 	.short	0x00ff


	//----- nvinfo : EIATTR_MERCURY_ISA_VERSION
	.align		4
        /*0040*/ 	.byte	0x03, 0x5f
        /*0042*/ 	.short	0x0101


	//----- nvinfo : EIATTR_VRC_CTA_INIT_COUNT
	.align		4
        /*0044*/ 	.byte	0x02, 0x4a
	.zero		1
	.zero		1


	//----- nvinfo : EIATTR_EXIT_INSTR_OFFSETS
	.align		4
        /*0048*/ 	.byte	0x04, 0x1c
        /*004a*/ 	.short	(.L_32 - .L_31)


	//   ....[0]....
.L_31:
        /*004c*/ 	.word	0x00000080


	//   ....[1]....
        /*0050*/ 	.word	0x00002530


	//----- nvinfo : EIATTR_CBANK_PARAM_SIZE
	.align		4
.L_32:
        /*0054*/ 	.byte	0x03, 0x19
        /*0056*/ 	.short	0x0018


	//----- nvinfo : EIATTR_PARAM_CBANK
	.align		4
        /*0058*/ 	.byte	0x04, 0x0a
        /*005a*/ 	.short	(.L_34 - .L_33)
	.align		4
.L_33:
        /*005c*/ 	.word	index@(.nv.constant0._Z18aes128_ecb_decryptPKhPhm)
        /*0060*/ 	.short	0x0380
        /*0062*/ 	.short	0x0018


	//----- nvinfo : EIATTR_SW_WAR
	.align		4
.L_34:
        /*0064*/ 	.byte	0x04, 0x36
        /*0066*/ 	.short	(.L_36 - .L_35)
.L_35:
        /*0068*/ 	.word	0x00000008
.L_36:


//--------------------- .nv.info._Z18aes128_ecb_encryptPKhPhm --------------------------
	.section	.nv.info._Z18aes128_ecb_encryptPKhPhm,"",@"SHT_CUDA_INFO"
	.sectionflags	@""
	.align	4


	//----- nvinfo : EIATTR_CUDA_API_VERSION
	.align		4
        /*0000*/ 	.byte	0x04, 0x37
        /*0002*/ 	.short	(.L_38 - .L_37)
.L_37:
        /*0004*/ 	.word	0x00000082


	//----- nvinfo : EIATTR_KPARAM_INFO
	.align		4
.L_38:
        /*0008*/ 	.byte	0x04, 0x17
        /*000a*/ 	.short	(.L_40 - .L_39)
.L_39:
        /*000c*/ 	.word	0x00000000
        /*0010*/ 	.short	0x0002
        /*0012*/ 	.short	0x0010
        /*0014*/ 	.byte	0x00, 0xf0, 0x21, 0x00


	//----- nvinfo : EIATTR_KPARAM_INFO
	.align		4
.L_40:
        /*0018*/ 	.byte	0x04, 0x17
        /*001a*/ 	.short	(.L_42 - .L_41)
.L_41:
        /*001c*/ 	.word	0x00000000
        /*0020*/ 	.short	0x0001
        /*0022*/ 	.short	0x0008
        /*0024*/ 	.byte	0x00, 0xf5, 0x21, 0x00


	//----- nvinfo : EIATTR_KPARAM_INFO
	.align		4
.L_42:
        /*0028*/ 	.byte	0x04, 0x17
        /*002a*/ 	.short	(.L_44 - .L_43)
.L_43:
        /*002c*/ 	.word	0x00000000
        /*0030*/ 	.short	0x0000
        /*0032*/ 	.short	0x0000
        /*0034*/ 	.byte	0x00, 0xf5, 0x21, 0x00


	//----- nvinfo : EIATTR_SPARSE_MMA_MASK
	.align		4
.L_44:
        /*0038*/ 	.byte	0x03, 0x50
        /*003a*/ 	.short	0x0000


	//----- nvinfo : EIATTR_MAXREG_COUNT
	.align		4
        /*003c*/ 	.byte	0x03, 0x1b
        /*003e*/ 	.short	0x00ff


	//----- nvinfo : EIATTR_NUM_BARRIERS
	.align		4
        /*0040*/ 	.byte	0x02, 0x4c
        /*0042*/ 	.byte	0x01
	.zero		1


	//----- nvinfo : EIATTR_MERCURY_ISA_VERSION
	.align		4
        /*0044*/ 	.byte	0x03, 0x5f
        /*0046*/ 	.short	0x0101


	//----- nvinfo : EIATTR_VRC_CTA_INIT_COUNT
	.align		4
        /*0048*/ 	.byte	0x02, 0x4a
	.zero		1
	.zero		1


	//----- nvinfo : EIATTR_EXIT_INSTR_OFFSETS
	.align		4
        /*004c*/ 	.byte	0x04, 0x1c
        /*004e*/ 	.short	(.L_46 - .L_45)


	//   ....[0]....
.L_45:
        /*0050*/ 	.word	0x00000090


	//   ....[1]....
        /*0054*/ 	.word	0x00002f90


	//----- nvinfo : EIATTR_CRS_STACK_SIZE
	.align		4
.L_46:
        /*0058*/ 	.byte	0x04, 0x1e
        /*005a*/ 	.short	(.L_48 - .L_47)
.L_47:
        /*005c*/ 	.word	0x00000000


	//----- nvinfo : EIATTR_CBANK_PARAM_SIZE
	.align		4
.L_48:
        /*0060*/ 	.byte	0x03, 0x19
        /*0062*/ 	.short	0x0018


	//----- nvinfo : EIATTR_PARAM_CBANK
	.align		4
        /*0064*/ 	.byte	0x04, 0x0a
        /*0066*/ 	.short	(.L_50 - .L_49)
	.align		4
.L_49:
        /*0068*/ 	.word	index@(.nv.constant0._Z18aes128_ecb_encryptPKhPhm)
        /*006c*/ 	.short	0x0380
        /*006e*/ 	.short	0x0018


	//----- nvinfo : EIATTR_SW_WAR
	.align		4
.L_50:
        /*0070*/ 	.byte	0x04, 0x36
        /*0072*/ 	.short	(.L_52 - .L_51)
.L_51:
        /*0074*/ 	.word	0x00000008
.L_52:


//--------------------- .nv.callgraph             --------------------------
	.section	.nv.callgraph,"",@"SHT_CUDA_CALLGRAPH"
	.align	4
	.sectionentsize	8
	.align		4
        /*0000*/ 	.word	0x00000000
	.align		4
        /*0004*/ 	.word	0xffffffff
	.align		4
        /*0008*/ 	.word	0x00000000
	.align		4
        /*000c*/ 	.word	0xfffffffe
	.align		4
        /*0010*/ 	.word	0x00000000
	.align		4
        /*0014*/ 	.word	0xfffffffd
	.align		4
        /*0018*/ 	.word	0x00000000
	.align		4
        /*001c*/ 	.word	0xfffffffc


//--------------------- .nv.constant3             --------------------------
	.section	.nv.constant3,"a",@progbits
	.align	4
.nv.constant3:
	.type		d_roundKeys,@object
	.size		d_roundKeys,(d_T0 - d_roundKeys)
d_roundKeys:
	.zero		240
	.type		d_T0,@object
	.size		d_T0,(d_T1 - d_T0)
d_T0:
	.zero		1024
	.type		d_T1,@object
	.size		d_T1,(d_T2 - d_T1)
d_T1:
	.zero		1024
	.type		d_T2,@object
	.size		d_T2,(d_T3 - d_T2)
d_T2:
	.zero		1024
	.type		d_T3,@object
	.size		d_T3,(d_sbox - d_T3)
d_T3:
	.zero		1024
	.type		d_sbox,@object
	.size		d_sbox,(d_inv_sbox - d_sbox)
d_sbox:
	.zero		256
	.type		d_inv_sbox,@object
	.size		d_inv_sbox,(d_U0 - d_inv_sbox)
d_inv_sbox:
	.zero		256
	.type		d_U0,@object
	.size		d_U0,(d_U1 - d_U0)
d_U0:
	.zero		1024
	.type		d_U1,@object
	.size		d_U1,(d_U2 - d_U1)
d_U1:
	.zero		1024
	.type		d_U2,@object
	.size		d_U2,(d_U3 - d_U2)
d_U2:
	.zero		1024
	.type		d_U3,@object
	.size		d_U3,(.L_10 - d_U3)
d_U3:
	.zero		1024
.L_10:


//--------------------- .text._Z18aes128_ecb_decryptPKhPhm --------------------------
	.section	.text._Z18aes128_ecb_decryptPKhPhm,"ax",@progbits
	.align	128
        .global         _Z18aes128_ecb_decryptPKhPhm
        .type           _Z18aes128_ecb_decryptPKhPhm,@function
        .size           _Z18aes128_ecb_decryptPKhPhm,(.L_x_8 - _Z18aes128_ecb_decryptPKhPhm)
        .other          _Z18aes128_ecb_decryptPKhPhm,@"STO_CUDA_ENTRY STV_DEFAULT"
_Z18aes128_ecb_decryptPKhPhm:
.text._Z18aes128_ecb_decryptPKhPhm:
[----:B------:R-:W-:Y:S01]  /*0000*/  LDC R1, c[0x0][0x37c] ;  /* 0x0000df00ff017b82 */ /* 0x000fe20000000800 */
[----:B------:R-:W0:Y:S07]  /*0010*/  S2R R3, SR_TID.X ;  /* 0x0000000000037919 */ /* 0x000e2e0000002100 */
[----:B------:R-:W0:Y:S01]  /*0020*/  S2UR UR4, SR_CTAID.X ;  /* 0x00000000000479c3 */ /* 0x000e220000002500 */
[----:B------:R-:W1:Y:S07]  /*0030*/  LDCU.64 UR6, c[0x0][0x390] ;  /* 0x00007200ff0677ac */ /* 0x000e6e0008000a00 */
[----:B------:R-:W0:Y:S02]  /*0040*/  LDC R0, c[0x0][0x360] ;  /* 0x0000d800ff007b82 */ /* 0x000e240000000800 */
[----:B0-----:R-:W-:-:S05]  /*0050*/  IMAD R0, R0, UR4, R3 ;  /* 0x0000000400007c24 */ /* 0x001fca000f8e0203 */
[----:B-1----:R-:W-:-:S04]  /*0060*/  ISETP.GE.U32.AND P0, PT, R0, UR6, PT ;  /* 0x0000000600007c0c */ /* 0x002fc8000bf06070 */
[----:B------:R-:W-:-:S13]  /*0070*/  ISETP.GE.U32.AND.EX P0, PT, RZ, UR7, PT, P0 ;  /* 0x00000007ff007c0c */ /* 0x000fda000bf06100 */
[----:B------:R-:W-:Y:S05]  /*0080*/  @P0 EXIT ;  /* 0x000000000000094d */ /* 0x000fea0003800000 */
[----:B------:R-:W0:Y:S01]  /*0090*/  LDCU.128 UR8, c[0x0][0x380] ;  /* 0x00007000ff0877ac */ /* 0x000e220008000c00 */
[----:B------:R-:W-:Y:S01]  /*00a0*/  IMAD.SHL.U32 R2, R0, 0x10, RZ ;  /* 0x0000001000027824 */ /* 0x000fe200078e00ff */
[----:B------:R-:W-:Y:S01]  /*00b0*/  SHF.R.U32.HI R0, RZ, 0x1c, R0 ;  /* 0x0000001cff007819 */ /* 0x000fe20000011600 */
[----:B------:R-:W1:Y:S01]  /*00c0*/  LDCU.64 UR4, c[0x0][0x358] ;  /* 0x00006b00ff0477ac */ /* 0x000e620008000a00 */
[----:B------:R-:W2:Y:S02]  /*00d0*/  LDCU.128 UR12, c[0x3][0xa0] ;  /* 0x00c01400ff0c77ac */ /* 0x000ea40008000c00 */
[----:B0-----:R-:W-:-:S04]  /*00e0*/  IADD3 R4, P0, PT, R2, UR8, RZ ;  /* 0x0000000802047c10 */ /* 0x001fc8000ff1e0ff */
[----:B------:R-:W-:-:S06]  /*00f0*/  IADD3.X R5, PT, PT, R0, UR9, RZ, P0, !PT ;  /* 0x0000000900057c10 */ /* 0x000fcc00087fe4ff */
[----:B-1----:R-:W2:Y:S01]  /*0100*/  LDG.E.128 R4, desc[UR4][R4.64] ;  /* 0x0000000404047981 */ /* 0x002ea2000c1e1d00 */
[----:B------:R-:W-:Y:S01]  /*0110*/  UMOV UR6, 0x1ef0 ;  /* 0x00001ef000067882 */ /* 0x000fe20000000000 */
[----:B------:R-:W-:Y:S02]  /*0120*/  IADD3 R2, P0, PT, R2, UR10, RZ ;  /* 0x0000000a02027c10 */ /* 0x000fe4000ff1e0ff */
[----:B--2---:R-:W-:Y:S02]  /*0130*/  LOP3.LUT R18, R5, UR13, RZ, 0x3c, !PT ;  /* 0x0000000d05127c12 */ /* 0x004fe4000f8e3cff */
[----:B------:R-:W-:Y:S02]  /*0140*/  LOP3.LUT R6, R6, UR14, RZ, 0x3c, !PT ;  /* 0x0000000e06067c12 */ /* 0x000fe4000f8e3cff */
[----:B------:R-:W-:Y:S01]  /*0150*/  LOP3.LUT R15, R4, UR12, RZ, 0x3c, !PT ;  /* 0x0000000c040f7c12 */ /* 0x000fe2000f8e3cff */
[----:B------:R-:W-:Y:S01]  /*0160*/  IMAD.SHL.U32 R13, R18, 0x4, RZ ;  /* 0x00000004120d7824 */ /* 0x000fe200078e00ff */
[----:B------:R-:W-:Y:S01]  /*0170*/  LOP3.LUT R7, R7, UR15, RZ, 0x3c, !PT ;  /* 0x0000000f07077c12 */ /* 0x000fe2000f8e3cff */
[----:B------:R-:W-:Y:S01]  /*0180*/  IMAD.SHL.U32 R4, R6, 0x4, RZ ;  /* 0x0000000406047824 */ /* 0x000fe200078e00ff */
[----:B------:R-:W-:Y:S01]  /*0190*/  SHF.R.U32.HI R14, RZ, 0x6, R15 ;  /* 0x00000006ff0e7819 */ /* 0x000fe2000001160f */
[----:B------:R-:W-:Y:S01]  /*01a0*/  IMAD.SHL.U32 R10, R15, 0x4, RZ ;  /* 0x000000040f0a7824 */ /* 0x000fe200078e00ff */
[----:B------:R-:W-:Y:S01]  /*01b0*/  SHF.R.U32.HI R5, RZ, 0xe, R7 ;  /* 0x0000000eff057819 */ /* 0x000fe20000011607 */
[----:B------:R-:W0:Y:S01]  /*01c0*/  LDCU.128 UR12, c[0x3][0x90] ;  /* 0x00c01200ff0c77ac */ /* 0x000e220008000c00 */
[----:B------:R-:W-:-:S02]  /*01d0*/  SHF.R.U32.HI R16, RZ, 0xe, R15 ;  /* 0x0000000eff107819 */ /* 0x000fc4000001160f */
[----:B------:R-:W-:Y:S02]  /*01e0*/  SHF.R.U32.HI R3, RZ, 0x6, R18 ;  /* 0x00000006ff037819 */ /* 0x000fe40000011612 */
[----:B------:R-:W-:Y:S02]  /*01f0*/  SHF.R.U32.HI R12, RZ, 0xe, R6 ;  /* 0x0000000eff0c7819 */ /* 0x000fe40000011606 */
[----:B------:R-:W-:Y:S02]  /*0200*/  SHF.R.U32.HI R11, RZ, 0x6, R7 ;  /* 0x00000006ff0b7819 */ /* 0x000fe40000011607 */
[----:B------:R-:W-:Y:S02]  /*0210*/  SHF.R.U32.HI R17, RZ, 0x18, R18 ;  /* 0x00000018ff117819 */ /* 0x000fe40000011612 */
[--C-:B------:R-:W-:Y:S02]  /*0220*/  SHF.R.U32.HI R9, RZ, 0x18, R6.reuse ;  /* 0x00000018ff097819 */ /* 0x100fe40000011606 */
[----:B------:R-:W-:-:S02]  /*0230*/  SHF.R.U32.HI R8, RZ, 0x6, R6 ;  /* 0x00000006ff087819 */ /* 0x000fc40000011606 */
[----:B------:R-:W-:Y:S02]  /*0240*/  SHF.R.U32.HI R18, RZ, 0xe, R18 ;  /* 0x0000000eff127819 */ /* 0x000fe40000011612 */
[----:B------:R-:W-:Y:S01]  /*0250*/  SHF.R.U32.HI R6, RZ, 0x18, R7 ;  /* 0x00000018ff067819 */ /* 0x000fe20000011607 */
[----:B------:R-:W-:Y:S01]  /*0260*/  IMAD.SHL.U32 R7, R7, 0x4, RZ ;  /* 0x0000000407077824 */ /* 0x000fe200078e00ff */
[----:B------:R-:W-:Y:S02]  /*0270*/  LOP3.LUT R13, R13, 0x3fc, RZ, 0xc0, !PT ;  /* 0x000003fc0d0d7812 */ /* 0x000fe400078ec0ff */
[----:B------:R-:W-:Y:S02]  /*0280*/  LOP3.LUT R14, R14, 0x3fc, RZ, 0xc0, !PT ;  /* 0x000003fc0e0e7812 */ /* 0x000fe400078ec0ff */
[----:B------:R-:W-:Y:S02]  /*0290*/  LOP3.LUT R5, R5, 0x3fc, RZ, 0xc0, !PT ;  /* 0x000003fc05057812 */ /* 0x000fe400078ec0ff */
[----:B------:R-:W-:Y:S01]  /*02a0*/  LOP3.LUT R4, R4, 0x3fc, RZ, 0xc0, !PT ;  /* 0x000003fc04047812 */ /* 0x000fe200078ec0ff */
[----:B------:R-:W1:Y:S01]  /*02b0*/  LDC R13, c[0x3][R13+0x12f0] ;  /* 0x00c4bc000d0d7b82 */ /* 0x000e620000000800 */
[----:B------:R-:W-:-:S02]  /*02c0*/  LOP3.LUT R3, R3, 0x3fc, RZ, 0xc0, !PT ;  /* 0x000003fc03037812 */ /* 0x000fc400078ec0ff */
[----:B------:R-:W-:Y:S02]  /*02d0*/  LOP3.LUT R16, R16, 0x3fc, RZ, 0xc0, !PT ;  /* 0x000003fc10107812 */ /* 0x000fe400078ec0ff */
[----:B------:R-:W-:Y:S02]  /*02e0*/  LOP3.LUT R10, R10, 0x3fc, RZ, 0xc0, !PT ;  /* 0x000003fc0a0a7812 */ /* 0x000fe400078ec0ff */
[----:B------:R-:W-:Y:S01]  /*02f0*/  LOP3.LUT R11, R11, 0x3fc, RZ, 0xc0, !PT ;  /* 0x000003fc0b0b7812 */ /* 0x000fe200078ec0ff */
[----:B------:R-:W1:Y:S01]  /*0300*/  LDC R14, c[0x3][R14+0x16f0] ;  /* 0x00c5bc000e0e7b82 */ /* 0x000e620000000800 */
[----:B------:R-:W-:Y:S02]  /*0310*/  LOP3.LUT R12, R12, 0x3fc, RZ, 0xc0, !PT ;  /* 0x000003fc0c0c7812 */ /* 0x000fe400078ec0ff */
[----:B------:R-:W-:Y:S02]  /*0320*/  LOP3.LUT R18, R18, 0x3fc, RZ, 0xc0, !PT ;  /* 0x000003fc12127812 */ /* 0x000fe400078ec0ff */
[----:B------:R-:W-:-:S02]  /*0330*/  LOP3.LUT R8, R8, 0x3fc, RZ, 0xc0, !PT ;  /* 0x000003fc08087812 */ /* 0x000fc400078ec0ff */
[----:B------:R-:W-:Y:S01]  /*0340*/  LEA R6, R6, UR6, 0x2 ;  /* 0x0000000606067c11 */ /* 0x000fe2000f8e10ff */
[----:B------:R-:W1:Y:S01]  /*0350*/  LDC R5, c[0x3][R5+0x1af0] ;  /* 0x00c6bc0005057b82 */ /* 0x000e620000000800 */
[----:B------:R-:W-:Y:S02]  /*0360*/  SHF.R.U32.HI R15, RZ, 0x18, R15 ;  /* 0x00000018ff0f7819 */ /* 0x000fe4000001160f */
[----:B------:R-:W-:Y:S02]  /*0370*/  LEA R9, R9, UR6, 0x2 ;  /* 0x0000000609097c11 */ /* 0x000fe4000f8e10ff */
[----:B------:R-:W-:Y:S02]  /*0380*/  LOP3.LUT R25, R7, 0x3fc, RZ, 0xc0, !PT ;  /* 0x000003fc07197812 */ /* 0x000fe400078ec0ff */
[----:B------:R-:W-:Y:S01]  /*0390*/  LEA R17, R17, UR6, 0x2 ;  /* 0x0000000611117c11 */ /* 0x000fe2000f8e10ff */
[----:B------:R-:W2:Y:S01]  /*03a0*/  LDC R4, c[0x3][R4+0x12f0] ;  /* 0x00c4bc0004047b82 */ /* 0x000ea20000000800 */
[----:B------:R-:W-:-:S07]  /*03b0*/  LEA R15, R15, UR6, 0x2 ;  /* 0x000000060f0f7c11 */ /* 0x000fce000f8e10ff */
[----:B------:R-:W2:Y:S08]  /*03c0*/  LDC R3, c[0x3][R3+0x16f0] ;  /* 0x00c5bc0003037b82 */ /* 0x000eb00000000800 */
[----:B------:R-:W2:Y:S08]  /*03d0*/  LDC R16, c[0x3][R16+0x1af0] ;  /* 0x00c6bc0010107b82 */ /* 0x000eb00000000800 */
[----:B------:R-:W3:Y:S08]  /*03e0*/  LDC R10, c[0x3][R10+0x12f0] ;  /* 0x00c4bc000a0a7b82 */ /* 0x000ef00000000800 */
[----:B------:R-:W3:Y:S08]  /*03f0*/  LDC R11, c[0x3][R11+0x16f0] ;  /* 0x00c5bc000b0b7b82 */ /* 0x000ef00000000800 */
[----:B------:R-:W3:Y:S01]  /*0400*/  LDC R12, c[0x3][R12+0x1af0] ;  /* 0x00c6bc000c0c7b82 */ /* 0x000ee20000000800 */
[----:B-1----:R-:W-:-:S07]  /*0410*/  LOP3.LUT R19, R5, R14, R13, 0x96, !PT ;  /* 0x0000000e05137212 */ /* 0x002fce00078e960d */
[----:B------:R-:W1:Y:S08]  /*0420*/  LDC R18, c[0x3][R18+0x1af0] ;  /* 0x00c6bc0012127b82 */ /* 0x000e700000000800 */
[----:B------:R-:W1:Y:S08]  /*0430*/  LDC R8, c[0x3][R8+0x16f0] ;  /* 0x00c5bc0008087b82 */ /* 0x000e700000000800 */
[----:B------:R-:W1:Y:S01]  /*0440*/  LDC R23, c[0x3][R25+0x12f0] ;  /* 0x00c4bc0019177b82 */ /* 0x000e620000000800 */
[----:B--2---:R-:W-:-:S07]  /*0450*/  LOP3.LUT R21, R16, R3, R4, 0x96, !PT ;  /* 0x0000000310157212 */ /* 0x004fce00078e9604 */
[----:B------:R-:W0:Y:S08]  /*0460*/  LDC R22, c[0x3][R9] ;  /* 0x00c0000009167b82 */ /* 0x000e300000000800 */
[----:B------:R-:W2:Y:S08]  /*0470*/  LDC R6, c[0x3][R6] ;  /* 0x00c0000006067b82 */ /* 0x000eb00000000800 */
[----:B------:R-:W4:Y:S01]  /*0480*/  LDC R20, c[0x3][R17] ;  /* 0x00c0000011147b82 */ /* 0x000f220000000800 */
[----:B---3--:R-:W-:-:S07]  /*0490*/  LOP3.LUT R7, R12, R11, R10, 0x96, !PT ;  /* 0x0000000b0c077212 */ /* 0x008fce00078e960a */
[----:B------:R3:W5:Y:S01]  /*04a0*/  LDC R24, c[0x3][R15] ;  /* 0x00c000000f187b82 */ /* 0x0007620000000800 */
[----:B-1----:R-:W-:Y:S02]  /*04b0*/  LOP3.LUT R23, R18, R8, R23, 0x96, !PT ;  /* 0x0000000812177212 */ /* 0x002fe400078e9617 */
[----:B0-----:R-:W-:-:S04]  /*04c0*/  LOP3.LUT R19, R19, UR13, R22, 0x96, !PT ;  /* 0x0000000d13137c12 */ /* 0x001fc8000f8e9616 */
[----:B------:R-:W-:Y:S01]  /*04d0*/  SHF.R.U32.HI R4, RZ, 0x18, R19 ;  /* 0x00000018ff047819 */ /* 0x000fe20000011613 */
[----:B------:R-:W-:Y:S01]  /*04e0*/  IMAD.SHL.U32 R14, R19, 0x4, RZ ;  /* 0x00000004130e7824 */ /* 0x000fe200078e00ff */
[----:B--2---:R-:W-:-:S04]  /*04f0*/  LOP3.LUT R21, R21, UR14, R6, 0x96, !PT ;  /* 0x0000000e15157c12 */ /* 0x004fc8000f8e9606 */
[----:B---3--:R-:W-:Y:S02]  /*0500*/  LOP3.LUT R15, R14, 0x3fc, RZ, 0xc0, !PT ;  /* 0x000003fc0e0f7812 */ /* 0x008fe400078ec0ff */
[--C-:B------:R-:W-:Y:S01]  /*0510*/  SHF.R.U32.HI R16, RZ, 0xe, R21.reuse ;  /* 0x0000000eff107819 */ /* 0x100fe20000011615 */
[----:B------:R-:W-:Y:S01]  /*0520*/  IMAD.SHL.U32 R18, R21, 0x4, RZ ;  /* 0x0000000415127824 */ /* 0x000fe200078e00ff */
[----:B------:R-:W-:Y:S02]  /*0530*/  SHF.R.U32.HI R10, RZ, 0x6, R21 ;  /* 0x00000006ff0a7819 */ /* 0x000fe40000011615 */
[----:B----4-:R-:W-:Y:S01]  /*0540*/  LOP3.LUT R7, R7, UR12, R20, 0x96, !PT ;  /* 0x0000000c07077c12 */ /* 0x010fe2000f8e9614 */
[----:B------:R-:W0:Y:S01]  /*0550*/  LDC R15, c[0x3][R15+0x12f0] ;  /* 0x00c4bc000f0f7b82 */ /* 0x000e220000000800 */
[----:B------:R-:W-:Y:S02]  /*0560*/  SHF.R.U32.HI R20, RZ, 0x6, R19 ;  /* 0x00000006ff147819 */ /* 0x000fe40000011613 */
[--C-:B------:R-:W-:Y:S01]  /*0570*/  SHF.R.U32.HI R12, RZ, 0x6, R7.reuse ;  /* 0x00000006ff0c7819 */ /* 0x100fe20000011607 */
[----:B------:R-:W-:Y:S01]  /*0580*/  IMAD.SHL.U32 R11, R7, 0x4, RZ ;  /* 0x00000004070b7824 */ /* 0x000fe200078e00ff */
[----:B------:R-:W-:-:S02]  /*0590*/  SHF.R.U32.HI R13, RZ, 0xe, R7 ;  /* 0x0000000eff0d7819 */ /* 0x000fc40000011607 */
[----:B-----5:R-:W-:Y:S01]  /*05a0*/  LOP3.LUT R23, R23, UR15, R24, 0x96, !PT ;  /* 0x0000000f17177c12 */ /* 0x020fe2000f8e9618 */
[----:B------:R-:W1:Y:S01]  /*05b0*/  LDCU.128 UR12, c[0x3][0x80] ;  /* 0x00c01000ff0c77ac */ /* 0x000e620008000c00 */
[----:B------:R-:W-:Y:S02]  /*05c0*/  SHF.R.U32.HI R3, RZ, 0x18, R7 ;  /* 0x00000018ff037819 */ /* 0x000fe40000011607 */
[----:B------:R-:W-:Y:S01]  /*05d0*/  SHF.R.U32.HI R7, RZ, 0xe, R23 ;  /* 0x0000000eff077819 */ /* 0x000fe20000011617 */
[----:B------:R-:W-:Y:S01]  /*05e0*/  IMAD.SHL.U32 R9, R23, 0x4, RZ ;  /* 0x0000000417097824 */ /* 0x000fe200078e00ff */
[----:B------:R-:W-:Y:S02]  /*05f0*/  SHF.R.U32.HI R19, RZ, 0xe, R19 ;  /* 0x0000000eff137819 */ /* 0x000fe40000011613 */
[----:B------:R-:W-:Y:S02]  /*0600*/  SHF.R.U32.HI R6, RZ, 0x6, R23 ;  /* 0x00000006ff067819 */ /* 0x000fe40000011617 */
[----:B------:R-:W-:-:S02]  /*0610*/  LOP3.LUT R12, R12, 0x3fc, RZ, 0xc0, !PT ;  /* 0x000003fc0c0c7812 */ /* 0x000fc400078ec0ff */
[----:B------:R-:W-:Y:S02]  /*0620*/  SHF.R.U32.HI R8, RZ, 0x18, R23 ;  /* 0x00000018ff087819 */ /* 0x000fe40000011617 */
[----:B------:R-:W-:Y:S02]  /*0630*/  LOP3.LUT R13, R13, 0x3fc, RZ, 0xc0, !PT ;  /* 0x000003fc0d0d7812 */ /* 0x000fe400078ec0ff */
[----:B------:R-:W-:Y:S01]  /*0640*/  LOP3.LUT R14, R20, 0x3fc, RZ, 0xc0, !PT ;  /* 0x000003fc140e7812 */ /* 0x000fe200078ec0ff */
[----:B------:R-:W0:Y:S01]  /*0650*/  LDC R12, c[0x3][R12+0x16f0] ;  /* 0x00c5bc000c0c7b82 */ /* 0x000e220000000800 */
[----:B------:R-:W-:Y:S02]  /*0660*/  LOP3.LUT R18, R18, 0x3fc, RZ, 0xc0, !PT ;  /* 0x000003fc12127812 */ /* 0x000fe400078ec0ff */
[----:B------:R-:W-:Y:S02]  /*0670*/  SHF.R.U32.HI R5, RZ, 0x18, R21 ;  /* 0x00000018ff057819 */ /* 0x000fe40000011615 */
[----:B------:R-:W-:-:S02]  /*0680*/  LOP3.LUT R11, R11, 0x3fc, RZ, 0xc0, !PT ;  /* 0x000003fc0b0b7812 */ /* 0x000fc400078ec0ff */
[----:B------:R-:W-:Y:S01]  /*0690*/  LOP3.LUT R16, R16, 0x3fc, RZ, 0xc0, !PT ;  /* 0x000003fc10107812 */ /* 0x000fe200078ec0ff */
[----:B------:R-:W2:Y:S01]  /*06a0*/  LDC R13, c[0x3][R13+0x1af0] ;  /* 0x00c6bc000d0d7b82 */ /* 0x000ea20000000800 */
[----:B------:R-:W-:Y:S02]  /*06b0*/  LOP3.LUT R24, R7, 0x3fc, RZ, 0xc0, !PT ;  /* 0x000003fc07187812 */ /* 0x000fe400078ec0ff */
[----:B------:R-:W-:Y:S02]  /*06c0*/  LOP3.LUT R17, R19, 0x3fc, RZ, 0xc0, !PT ;  /* 0x000003fc13117812 */ /* 0x000fe400078ec0ff */
[----:B------:R-:W-:Y:S02]  /*06d0*/  LOP3.LUT R10, R10, 0x3fc, RZ, 0xc0, !PT ;  /* 0x000003fc0a0a7812 */ /* 0x000fe400078ec0ff */
[----:B------:R-:W-:Y:S01]  /*06e0*/  LOP3.LUT R25, R6, 0x3fc, RZ, 0xc0, !PT ;  /* 0x000003fc06197812 */ /* 0x000fe200078ec0ff */
[----:B------:R-:W2:Y:S01]  /*06f0*/  LDC R14, c[0x3][R14+0x16f0] ;  /* 0x00c5bc000e0e7b82 */ /* 0x000ea20000000800 */
[----:B------:R-:W-:-:S02]  /*0700*/  LEA R6, R8, UR6, 0x2 ;  /* 0x0000000608067c11 */ /* 0x000fc4000f8e10ff */
[----:B------:R-:W-:Y:S02]  /*0710*/  LOP3.LUT R23, R9, 0x3fc, RZ, 0xc0, !PT ;  /* 0x000003fc09177812 */ /* 0x000fe400078ec0ff */
[----:B------:R-:W-:Y:S02]  /*0720*/  LEA R5, R5, UR6, 0x2 ;  /* 0x0000000605057c11 */ /* 0x000fe4000f8e10ff */
[----:B------:R-:W-:Y:S01]  /*0730*/  LEA R3, R3, UR6, 0x2 ;  /* 0x0000000603037c11 */ /* 0x000fe2000f8e10ff */
[----:B------:R-:W0:Y:S01]  /*0740*/  LDC R9, c[0x3][R24+0x1af0] ;  /* 0x00c6bc0018097b82 */ /* 0x000e220000000800 */
[----:B------:R-:W-:-:S07]  /*0750*/  LEA R4, R4, UR6, 0x2 ;  /* 0x0000000604047c11 */ /* 0x000fce000f8e10ff */
[----:B------:R-:W2:Y:S08]  /*0760*/  LDC R18, c[0x3][R18+0x12f0] ;  /* 0x00c4bc0012127b82 */ /* 0x000eb00000000800 */
[----:B------:R-:W3:Y:S08]  /*0770*/  LDC R11, c[0x3][R11+0x12f0] ;  /* 0x00c4bc000b0b7b82 */ /* 0x000ef00000000800 */
[----:B------:R-:W3:Y:S08]  /*0780*/  LDC R16, c[0x3][R16+0x1af0] ;  /* 0x00c6bc0010107b82 */ /* 0x000ef00000000800 */
[----:B------:R-:W3:Y:S08]  /*0790*/  LDC R8, c[0x3][R25+0x16f0] ;  /* 0x00c5bc0019087b82 */ /* 0x000ef00000000800 */
[----:B------:R-:W4:Y:S08]  /*07a0*/  LDC R17, c[0x3][R17+0x1af0] ;  /* 0x00c6bc0011117b82 */ /* 0x000f300000000800 */
[----:B------:R-:W4:Y:S01]  /*07b0*/  LDC R10, c[0x3][R10+0x16f0] ;  /* 0x00c5bc000a0a7b82 */ /* 0x000f220000000800 */
[----:B0-----:R-:W-:-:S07]  /*07c0*/  LOP3.LUT R9, R9, R12, R15, 0x96, !PT ;  /* 0x0000000c09097212 */ /* 0x001fce00078e960f */
[----:B------:R-:W4:Y:S01]  /*07d0*/  LDC R22, c[0x3][R23+0x12f0] ;  /* 0x00c4bc0017167b82 */ /* 0x000f220000000800 */
[----:B--2---:R-:W-:-:S07]  /*07e0*/  LOP3.LUT R19, R13, R14, R18, 0x96, !PT ;  /* 0x0000000e0d137212 */ /* 0x004fce00078e9612 */
[----:B------:R-:W1:Y:S08]  /*07f0*/  LDC R20, c[0x3][R5] ;  /* 0x00c0000005147b82 */ /* 0x000e700000000800 */
[----:B------:R-:W0:Y:S08]  /*0800*/  LDC R6, c[0x3][R6] ;  /* 0x00c0000006067b82 */ /* 0x000e300000000800 */
[----:B------:R-:W2:Y:S01]  /*0810*/  LDC R7, c[0x3][R4] ;  /* 0x00c0000004077b82 */ /* 0x000ea20000000800 */
[----:B---3--:R-:W-:-:S07]  /*0820*/  LOP3.LUT R8, R16, R8, R11, 0x96, !PT ;  /* 0x0000000810087212 */ /* 0x008fce00078e960b */
[----:B------:R-:W3:Y:S01]  /*0830*/  LDC R3, c[0x3][R3] ;  /* 0x00c0000003037b82 */ /* 0x000ee20000000800 */
[----:B----4-:R-:W-:Y:S02]  /*0840*/  LOP3.LUT R22, R17, R10, R22, 0x96, !PT ;  /* 0x0000000a11167212 */ /* 0x010fe400078e9616 */
[----:B-1----:R-:W-:-:S04]  /*0850*/  LOP3.LUT R9, R9, UR13, R20, 0x96, !PT ;  /* 0x0000000d09097c12 */ /* 0x002fc8000f8e9614 */
[--C-:B------:R-:W-:Y:S01]  /*0860*/  SHF.R.U32.HI R14, RZ, 0x6, R9.reuse ;  /* 0x00000006ff0e7819 */ /* 0x100fe20000011609 */
[----:B------:R-:W-:Y:S01]  /*0870*/  IMAD.SHL.U32 R15, R9, 0x4, RZ ;  /* 0x00000004090f7824 */ /* 0x000fe200078e00ff */
[--C-:B------:R-:W-:Y:S02]  /*0880*/  SHF.R.U32.HI R17, RZ, 0x18, R9.reuse ;  /* 0x00000018ff117819 */ /* 0x100fe40000011609 */
[----:B0-----:R-:W-:Y:S02]  /*0890*/  LOP3.LUT R19, R19, UR14, R6, 0x96, !PT ;  /* 0x0000000e13137c12 */ /* 0x001fe4000f8e9606 */
[----:B------:R-:W-:Y:S02]  /*08a0*/  SHF.R.U32.HI R20, RZ, 0xe, R9 ;  /* 0x0000000eff147819 */ /* 0x000fe40000011609 */
[--C-:B------:R-:W-:Y:S01]  /*08b0*/  SHF.R.U32.HI R16, RZ, 0xe, R19.reuse ;  /* 0x0000000eff107819 */ /* 0x100fe20000011613 */
[----:B------:R-:W-:Y:S01]  /*08c0*/  IMAD.SHL.U32 R18, R19, 0x4, RZ ;  /* 0x0000000413127824 */ /* 0x000fe200078e00ff */
[----:B------:R-:W-:-:S02]  /*08d0*/  SHF.R.U32.HI R10, RZ, 0x6, R19 ;  /* 0x00000006ff0a7819 */ /* 0x000fc40000011613 */
[----:B--2---:R-:W-:Y:S02]  /*08e0*/  LOP3.LUT R7, R8, UR12, R7, 0x96, !PT ;  /* 0x0000000c08077c12 */ /* 0x004fe4000f8e9607 */
[----:B------:R-:W-:Y:S02]  /*08f0*/  LOP3.LUT R15, R15, 0x3fc, RZ, 0xc0, !PT ;  /* 0x000003fc0f0f7812 */ /* 0x000fe400078ec0ff */
[--C-:B------:R-:W-:Y:S01]  /*0900*/  SHF.R.U32.HI R12, RZ, 0x6, R7.reuse ;  /* 0x00000006ff0c7819 */ /* 0x100fe20000011607 */
[----:B------:R-:W-:Y:S01]  /*0910*/  IMAD.SHL.U32 R11, R7, 0x4, RZ ;  /* 0x00000004070b7824 */ /* 0x000fe200078e00ff */
[----:B------:R-:W-:Y:S02]  /*0920*/  SHF.R.U32.HI R13, RZ, 0xe, R7 ;  /* 0x0000000eff0d7819 */ /* 0x000fe40000011607 */
[----:B---3--:R-:W-:Y:S01]  /*0930*/  LOP3.LUT R22, R22, UR15, R3, 0x96, !PT ;  /* 0x0000000f16167c12 */ /* 0x008fe2000f8e9603 */
[----:B------:R-:W0:Y:S01]  /*0940*/  LDC R15, c[0x3][R15+0x12f0] ;  /* 0x00c4bc000f0f7b82 */ /* 0x000e220000000800 */
[----:B------:R-:W-:Y:S01]  /*0950*/  SHF.R.U32.HI R21, RZ, 0x18, R7 ;  /* 0x00000018ff157819 */ /* 0x000fe20000011607 */
[----:B------:R-:W1:Y:S01]  /*0960*/  LDCU.128 UR12, c[0x3][0x70] ;  /* 0x00c00e00ff0c77ac */ /* 0x000e620008000c00 */
[--C-:B------:R-:W-:Y:S01]  /*0970*/  SHF.R.U32.HI R7, RZ, 0xe, R22.reuse ;  /* 0x0000000eff077819 */ /* 0x100fe20000011616 */
[----:B------:R-:W-:Y:S01]  /*0980*/  IMAD.SHL.U32 R9, R22, 0x4, RZ ;  /* 0x0000000416097824 */ /* 0x000fe200078e00ff */
[----:B------:R-:W-:-:S02]  /*0990*/  SHF.R.U32.HI R6, RZ, 0x6, R22 ;  /* 0x00000006ff067819 */ /* 0x000fc40000011616 */
[----:B------:R-:W-:Y:S02]  /*09a0*/  LOP3.LUT R12, R12, 0x3fc, RZ, 0xc0, !PT ;  /* 0x000003fc0c0c7812 */ /* 0x000fe400078ec0ff */
[----:B------:R-:W-:Y:S02]  /*09b0*/  SHF.R.U32.HI R8, RZ, 0x18, R22 ;  /* 0x00000018ff087819 */ /* 0x000fe40000011616 */
[----:B------:R-:W-:Y:S02]  /*09c0*/  LOP3.LUT R13, R13, 0x3fc, RZ, 0xc0, !PT ;  /* 0x000003fc0d0d7812 */ /* 0x000fe400078ec0ff */
[----:B------:R-:W-:Y:S01]  /*09d0*/  LOP3.LUT R14, R14, 0x3fc, RZ, 0xc0, !PT ;  /* 0x000003fc0e0e7812 */ /* 0x000fe200078ec0ff */
[----:B------:R-:W0:Y:S01]  /*09e0*/  LDC R12, c[0x3][R12+0x16f0] ;  /* 0x00c5bc000c0c7b82 */ /* 0x000e220000000800 */
[----:B------:R-:W-:Y:S02]  /*09f0*/  LOP3.LUT R18, R18, 0x3fc, RZ, 0xc0, !PT ;  /* 0x000003fc12127812 */ /* 0x000fe400078ec0ff */
[----:B------:R-:W-:-:S02]  /*0a00*/  SHF.R.U32.HI R5, RZ, 0x18, R19 ;  /* 0x00000018ff057819 */ /* 0x000fc40000011613 */
[----:B------:R-:W-:Y:S02]  /*0a10*/  LOP3.LUT R11, R11, 0x3fc, RZ, 0xc0, !PT ;  /* 0x000003fc0b0b7812 */ /* 0x000fe400078ec0ff */
[----:B------:R-:W-:Y:S01]  /*0a20*/  LOP3.LUT R16, R16, 0x3fc, RZ, 0xc0, !PT ;  /* 0x000003fc10107812 */ /* 0x000fe200078ec0ff */
[----:B------:R-:W2:Y:S01]  /*0a30*/  LDC R13, c[0x3][R13+0x1af0] ;  /* 0x00c6bc000d0d7b82 */ /* 0x000ea20000000800 */
[----:B------:R-:W-:Y:S02]  /*0a40*/  LOP3.LUT R24, R7, 0x3fc, RZ, 0xc0, !PT ;  /* 0x000003fc07187812 */ /* 0x000fe400078ec0ff */
[----:B------:R-:W-:Y:S02]  /*0a50*/  LEA R4, R17, UR6, 0x2 ;  /* 0x0000000611047c11 */ /* 0x000fe4000f8e10ff */
[----:B------:R-:W-:Y:S02]  /*0a60*/  LOP3.LUT R17, R20, 0x3fc, RZ, 0xc0, !PT ;  /* 0x000003fc14117812 */ /* 0x000fe400078ec0ff */
[----:B------:R-:W-:Y:S01]  /*0a70*/  LOP3.LUT R10, R10, 0x3fc, RZ, 0xc0, !PT ;  /* 0x000003fc0a0a7812 */ /* 0x000fe200078ec0ff */
[----:B------:R-:W2:Y:S01]  /*0a80*/  LDC R14, c[0x3][R14+0x16f0] ;  /* 0x00c5bc000e0e7b82 */ /* 0x000ea20000000800 */
[----:B------:R-:W-:-:S02]  /*0a90*/  LOP3.LUT R25, R6, 0x3fc, RZ, 0xc0, !PT ;  /* 0x000003fc06197812 */ /* 0x000fc400078ec0ff */
[----:B------:R-:W-:Y:S02]  /*0aa0*/  LEA R6, R8, UR6, 0x2 ;  /* 0x0000000608067c11 */ /* 0x000fe4000f8e10ff */
[----:B------:R-:W-:Y:S02]  /*0ab0*/  LOP3.LUT R23, R9, 0x3fc, RZ, 0xc0, !PT ;  /* 0x000003fc09177812 */ /* 0x000fe400078ec0ff */
        /* <DEDUP_REMOVED lines=329> */
[----:B------:R-:W-:Y:S02]  /*1f50*/  LEA R4, R17, UR6, 0x2 ;  /* 0x0000000611047c11 */ /* 0x000fe4000f8e10ff */
[----:B------:R-:W-:-:S02]  /*1f60*/  LOP3.LUT R18, R18, 0x3fc, RZ, 0xc0, !PT ;  /* 0x000003fc12127812 */ /* 0x000fc400078ec0ff */
[----:B------:R-:W-:Y:S02]  /*1f70*/  SHF.R.U32.HI R5, RZ, 0x18, R19 ;  /* 0x00000018ff057819 */ /* 0x000fe40000011613 */
        /* <DEDUP_REMOVED lines=9> */
[----:B------:R-:W-:Y:S02]  /*2010*/  LOP3.LUT R23, R9, 0x3fc, RZ, 0xc0, !PT ;  /* 0x000003fc09177812 */ /* 0x000fe400078ec0ff */
[----:B------:R-:W-:Y:S01]  /*2020*/  LEA R6, R8, UR6, 0x2 ;  /* 0x0000000608067c11 */ /* 0x000fe2000f8e10ff */
[----:B------:R-:W0:Y:S01]  /*2030*/  LDC R9, c[0x3][R24+0x1af0] ;  /* 0x00c6bc0018097b82 */ /* 0x000e220000000800 */
[----:B------:R-:W-:-:S07]  /*2040*/  LEA R5, R5, UR6, 0x2 ;  /* 0x0000000605057c11 */ /* 0x000fce000f8e10ff */
[----:B------:R-:W2:Y:S08]  /*2050*/  LDC R18, c[0x3][R18+0x12f0] ;  /* 0x00c4bc0012127b82 */ /* 0x000eb00000000800 */
[----:B------:R-:W3:Y:S08]  /*2060*/  LDC R11, c[0x3][R11+0x12f0] ;  /* 0x00c4bc000b0b7b82 */ /* 0x000ef00000000800 */
[----:B------:R-:W4:Y:S08]  /*2070*/  LDC R17, c[0x3][R17+0x1af0] ;  /* 0x00c6bc0011117b82 */ /* 0x000f300000000800 */
[----:B------:R-:W3:Y:S08]  /*2080*/  LDC R16, c[0x3][R16+0x1af0] ;  /* 0x00c6bc0010107b82 */ /* 0x000ef00000000800 */
[----:B------:R-:W3:Y:S08]  /*2090*/  LDC R8, c[0x3][R21+0x16f0] ;  /* 0x00c5bc0015087b82 */ /* 0x000ef00000000800 */
[----:B------:R-:W4:Y:S01]  /*20a0*/  LDC R10, c[0x3][R10+0x16f0] ;  /* 0x00c5bc000a0a7b82 */ /* 0x000f220000000800 */
[----:B0-----:R-:W-:-:S07]  /*20b0*/  LOP3.LUT R9, R9, R12, R15, 0x96, !PT ;  /* 0x0000000c09097212 */ /* 0x001fce00078e960f */
[----:B------:R-:W4:Y:S01]  /*20c0*/  LDC R22, c[0x3][R23+0x12f0] ;  /* 0x00c4bc0017167b82 */ /* 0x000f220000000800 */
[----:B--2---:R-:W-:-:S07]  /*20d0*/  LOP3.LUT R19, R13, R14, R18, 0x96, !PT ;  /* 0x0000000e0d137212 */ /* 0x004fce00078e9612 */
[----:B------:R-:W1:Y:S08]  /*20e0*/  LDC R20, c[0x3][R5] ;  /* 0x00c0000005147b82 */ /* 0x000e700000000800 */
[----:B------:R-:W0:Y:S08]  /*20f0*/  LDC R6, c[0x3][R6] ;  /* 0x00c0000006067b82 */ /* 0x000e300000000800 */
[----:B------:R-:W2:Y:S08]  /*2100*/  LDC R7, c[0x3][R4] ;  /* 0x00c0000004077b82 */ /* 0x000eb00000000800 */
[----:B------:R-:W5:Y:S01]  /*2110*/  LDC R3, c[0x3][R3] ;  /* 0x00c0000003037b82 */ /* 0x000f620000000800 */
[----:B---3--:R-:W-:-:S02]  /*2120*/  LOP3.LUT R8, R16, R8, R11, 0x96, !PT ;  /* 0x0000000810087212 */ /* 0x008fc400078e960b */
[----:B----4-:R-:W-:Y:S02]  /*2130*/  LOP3.LUT R22, R17, R10, R22, 0x96, !PT ;  /* 0x0000000a11167212 */ /* 0x010fe400078e9616 */
[----:B-1----:R-:W-:-:S04]  /*2140*/  LOP3.LUT R9, R9, UR13, R20, 0x96, !PT ;  /* 0x0000000d09097c12 */ /* 0x002fc8000f8e9614 */
[--C-:B------:R-:W-:Y:S02]  /*2150*/  SHF.R.U32.HI R12, RZ, 0x8, R9.reuse ;  /* 0x00000008ff0c7819 */ /* 0x100fe40000011609 */
[----:B------:R-:W-:Y:S02]  /*2160*/  SHF.R.U32.HI R18, RZ, 0x10, R9 ;  /* 0x00000010ff127819 */ /* 0x000fe40000011609 */
[----:B0-----:R-:W-:Y:S02]  /*2170*/  LOP3.LUT R19, R19, UR14, R6, 0x96, !PT ;  /* 0x0000000e13137c12 */ /* 0x001fe4000f8e9606 */
[----:B------:R-:W-:Y:S02]  /*2180*/  LOP3.LUT R21, R9, 0xff, RZ, 0xc0, !PT ;  /* 0x000000ff09157812 */ /* 0x000fe400078ec0ff */
[----:B------:R-:W-:Y:S02]  /*2190*/  SHF.R.U32.HI R14, RZ, 0x10, R19 ;  /* 0x00000010ff0e7819 */ /* 0x000fe40000011613 */
[----:B------:R-:W-:-:S02]  /*21a0*/  LOP3.LUT R23, R19, 0xff, RZ, 0xc0, !PT ;  /* 0x000000ff13177812 */ /* 0x000fc400078ec0ff */
[----:B--2---:R-:W-:Y:S02]  /*21b0*/  LOP3.LUT R7, R8, UR12, R7, 0x96, !PT ;  /* 0x0000000c08077c12 */ /* 0x004fe4000f8e9607 */
[----:B------:R-:W-:Y:S01]  /*21c0*/  SHF.R.U32.HI R15, RZ, 0x8, R19 ;  /* 0x00000008ff0f7819 */ /* 0x000fe20000011613 */
[----:B------:R-:W0:Y:S01]  /*21d0*/  LDC.U8 R6, c[0x3][R23+0x11f0] ;  /* 0x00c47c0017067b82 */ /* 0x000e220000000000 */
[----:B------:R-:W-:Y:S02]  /*21e0*/  SHF.R.U32.HI R8, RZ, 0x8, R7 ;  /* 0x00000008ff087819 */ /* 0x000fe40000011607 */
[----:B------:R-:W-:Y:S02]  /*21f0*/  SHF.R.U32.HI R25, RZ, 0x18, R19 ;  /* 0x00000018ff197819 */ /* 0x000fe40000011613 */
[----:B-----5:R-:W-:Y:S01]  /*2200*/  LOP3.LUT R22, R22, UR15, R3, 0x96, !PT ;  /* 0x0000000f16167c12 */ /* 0x020fe2000f8e9603 */
[----:B------:R-:W1:Y:S01]  /*2210*/  LDCU.128 UR12, c[0x3][URZ] ;  /* 0x00c00000ff0c77ac */ /* 0x000e620008000c00 */
[----:B------:R-:W-:-:S02]  /*2220*/  LOP3.LUT R19, R12, 0xff, RZ, 0xc0, !PT ;  /* 0x000000ff0c137812 */ /* 0x000fc400078ec0ff */
[--C-:B------:R-:W-:Y:S02]  /*2230*/  SHF.R.U32.HI R11, RZ, 0x8, R22.reuse ;  /* 0x00000008ff0b7819 */ /* 0x100fe40000011616 */
[--C-:B------:R-:W-:Y:S02]  /*2240*/  SHF.R.U32.HI R3, RZ, 0x10, R22.reuse ;  /* 0x00000010ff037819 */ /* 0x100fe40000011616 */
[----:B------:R-:W-:Y:S01]  /*2250*/  LOP3.LUT R10, R22, 0xff, RZ, 0xc0, !PT ;  /* 0x000000ff160a7812 */ /* 0x000fe200078ec0ff */
[----:B------:R-:W2:Y:S01]  /*2260*/  LDC.U8 R19, c[0x3][R19+0x11f0] ;  /* 0x00c47c0013137b82 */ /* 0x000ea20000000000 */
[----:B------:R-:W-:Y:S02]  /*2270*/  SHF.R.U32.HI R16, RZ, 0x18, R22 ;  /* 0x00000018ff107819 */ /* 0x000fe40000011616 */
[----:B------:R-:W-:Y:S02]  /*2280*/  LOP3.LUT R12, R18, 0xff, RZ, 0xc0, !PT ;  /* 0x000000ff120c7812 */ /* 0x000fe400078ec0ff */
[----:B------:R-:W-:-:S02]  /*2290*/  LOP3.LUT R22, R14, 0xff, RZ, 0xc0, !PT ;  /* 0x000000ff0e167812 */ /* 0x000fc400078ec0ff */
[----:B------:R-:W-:Y:S01]  /*22a0*/  LOP3.LUT R20, R7, 0xff, RZ, 0xc0, !PT ;  /* 0x000000ff07147812 */ /* 0x000fe200078ec0ff */
[----:B------:R-:W3:Y:S01]  /*22b0*/  LDC.U8 R16, c[0x3][R16+0x11f0] ;  /* 0x00c47c0010107b82 */ /* 0x000ee20000000000 */
[----:B------:R-:W-:Y:S02]  /*22c0*/  SHF.R.U32.HI R17, RZ, 0x10, R7 ;  /* 0x00000010ff117819 */ /* 0x000fe40000011607 */
[----:B------:R-:W-:Y:S02]  /*22d0*/  LOP3.LUT R13, R8, 0xff, RZ, 0xc0, !PT ;  /* 0x000000ff080d7812 */ /* 0x000fe400078ec0ff */
[----:B------:R-:W-:Y:S02]  /*22e0*/  LOP3.LUT R18, R11, 0xff, RZ, 0xc0, !PT ;  /* 0x000000ff0b127812 */ /* 0x000fe400078ec0ff */
[----:B------:R-:W-:Y:S01]  /*22f0*/  LOP3.LUT R14, R3, 0xff, RZ, 0xc0, !PT ;  /* 0x000000ff030e7812 */ /* 0x000fe200078ec0ff */
[----:B------:R-:W4:Y:S01]  /*2300*/  LDC.U8 R4, c[0x3][R20+0x11f0] ;  /* 0x00c47c0014047b82 */ /* 0x000f220000000000 */
[----:B------:R-:W-:-:S02]  /*2310*/  SHF.R.U32.HI R24, RZ, 0x18, R9 ;  /* 0x00000018ff187819 */ /* 0x000fc40000011609 */
[----:B------:R-:W-:Y:S02]  /*2320*/  LOP3.LUT R17, R17, 0xff, RZ, 0xc0, !PT ;  /* 0x000000ff11117812 */ /* 0x000fe400078ec0ff */
[----:B------:R-:W-:Y:S02]  /*2330*/  SHF.R.U32.HI R7, RZ, 0x18, R7 ;  /* 0x00000018ff077819 */ /* 0x000fe40000011607 */
[----:B------:R-:W-:Y:S01]  /*2340*/  LOP3.LUT R15, R15, 0xff, RZ, 0xc0, !PT ;  /* 0x000000ff0f0f7812 */ /* 0x000fe200078ec0ff */
[----:B------:R-:W4:Y:S01]  /*2350*/  LDC.U8 R9, c[0x3][R21+0x11f0] ;  /* 0x00c47c0015097b82 */ /* 0x000f220000000000 */
[----:B------:R-:W-:-:S07]  /*2360*/  IADD3.X R3, PT, PT, R0, UR11, RZ, P0, !PT ;  /* 0x0000000b00037c10 */ /* 0x000fce00087fe4ff */
[----:B------:R-:W5:Y:S08]  /*2370*/  LDC.U8 R5, c[0x3][R24+0x11f0] ;  /* 0x00c47c0018057b82 */ /* 0x000f700000000000 */
[----:B------:R-:W5:Y:S08]  /*2380*/  LDC.U8 R8, c[0x3][R25+0x11f0] ;  /* 0x00c47c0019087b82 */ /* 0x000f700000000000 */
[----:B------:R-:W1:Y:S08]  /*2390*/  LDC.U8 R13, c[0x3][R13+0x11f0] ;  /* 0x00c47c000d0d7b82 */ /* 0x000e700000000000 */
[----:B------:R-:W2:Y:S08]  /*23a0*/  LDC.U8 R11, c[0x3][R22+0x11f0] ;  /* 0x00c47c00160b7b82 */ /* 0x000eb00000000000 */
[----:B------:R-:W1:Y:S08]  /*23b0*/  LDC.U8 R18, c[0x3][R18+0x11f0] ;  /* 0x00c47c0012127b82 */ /* 0x000e700000000000 */
[----:B------:R-:W2:Y:S01]  /*23c0*/  LDC.U8 R14, c[0x3][R14+0x11f0] ;  /* 0x00c47c000e0e7b82 */ /* 0x000ea20000000000 */
[----:B----4-:R-:W-:-:S04]  /*23d0*/  IMAD R9, R9, 0x100, R4 ;  /* 0x0000010009097824 */ /* 0x010fc800078e0204 */
[----:B0-----:R-:W-:-:S03]  /*23e0*/  IMAD R9, R6, 0x10000, R9 ;  /* 0x0001000006097824 */ /* 0x001fc600078e0209 */
[----:B------:R-:W0:Y:S08]  /*23f0*/  LDC.U8 R17, c[0x3][R17+0x11f0] ;  /* 0x00c47c0011117b82 */ /* 0x000e300000000000 */
[----:B------:R-:W4:Y:S01]  /*2400*/  LDC.U8 R10, c[0x3][R10+0x11f0] ;  /* 0x00c47c000a0a7b82 */ /* 0x000f220000000000 */
[----:B-----5:R-:W-:-:S04]  /*2410*/  IMAD R5, R8, 0x100, R5 ;  /* 0x0000010008057824 */ /* 0x020fc800078e0205 */
[----:B---3--:R-:W-:-:S03]  /*2420*/  IMAD R6, R16, 0x10000, R5 ;  /* 0x0001000010067824 */ /* 0x008fc600078e0205 */
[----:B------:R-:W3:Y:S08]  /*2430*/  LDC.U8 R7, c[0x3][R7+0x11f0] ;  /* 0x00c47c0007077b82 */ /* 0x000ef00000000000 */
[----:B------:R-:W5:Y:S08]  /*2440*/  LDC.U8 R15, c[0x3][R15+0x11f0] ;  /* 0x00c47c000f0f7b82 */ /* 0x000f700000000000 */
[----:B------:R-:W5:Y:S01]  /*2450*/  LDC.U8 R12, c[0x3][R12+0x11f0] ;  /* 0x00c47c000c0c7b82 */ /* 0x000f620000000000 */
[----:B-1----:R-:W-:-:S04]  /*2460*/  IMAD R0, R13, 0x100, R18 ;  /* 0x000001000d007824 */ /* 0x002fc800078e0212 */
[----:B--2---:R-:W-:Y:S02]  /*2470*/  IMAD R0, R19, 0x10000, R0 ;  /* 0x0001000013007824 */ /* 0x004fe400078e0200 */
[----:B------:R-:W-:-:S04]  /*2480*/  IMAD R4, R14, 0x100, R11 ;  /* 0x000001000e047824 */ /* 0x000fc800078e020b */
[----:B0-----:R-:W-:Y:S02]  /*2490*/  IMAD R5, R17, 0x10000, R4 ;  /* 0x0001000011057824 */ /* 0x001fe400078e0204 */
[----:B----4-:R-:W-:-:S05]  /*24a0*/  IMAD R9, R10, 0x1000000, R9 ;  /* 0x010000000a097824 */ /* 0x010fca00078e0209 */
[----:B------:R-:W-:Y:S01]  /*24b0*/  LOP3.LUT R8, R9, UR12, RZ, 0x3c, !PT ;  /* 0x0000000c09087c12 */ /* 0x000fe2000f8e3cff */
[----:B---3--:R-:W-:-:S05]  /*24c0*/  IMAD R6, R7, 0x1000000, R6 ;  /* 0x0100000007067824 */ /* 0x008fca00078e0206 */
[----:B------:R-:W-:Y:S01]  /*24d0*/  LOP3.LUT R11, R6, UR15, RZ, 0x3c, !PT ;  /* 0x0000000f060b7c12 */ /* 0x000fe2000f8e3cff */
[----:B-----5:R-:W-:-:S05]  /*24e0*/  IMAD R0, R15, 0x1000000, R0 ;  /* 0x010000000f007824 */ /* 0x020fca00078e0200 */
[----:B------:R-:W-:Y:S01]  /*24f0*/  LOP3.LUT R9, R0, UR13, RZ, 0x3c, !PT ;  /* 0x0000000d00097c12 */ /* 0x000fe2000f8e3cff */
[----:B------:R-:W-:-:S05]  /*2500*/  IMAD R5, R12, 0x1000000, R5 ;  /* 0x010000000c057824 */ /* 0x000fca00078e0205 */
[----:B------:R-:W-:-:S05]  /*2510*/  LOP3.LUT R10, R5, UR14, RZ, 0x3c, !PT ;  /* 0x0000000e050a7c12 */ /* 0x000fca000f8e3cff */
[----:B------:R-:W-:Y:S01]  /*2520*/  STG.E.128 desc[UR4][R2.64], R8 ;  /* 0x0000000802007986 */ /* 0x000fe2000c101d04 */
[----:B------:R-:W-:Y:S05]  /*2530*/  EXIT ;  /* 0x000000000000794d */ /* 0x000fea0003800000 */
.L_x_0:
[----:B------:R-:W-:-:S00]  /*2540*/  BRA `(.L_x_0) ;  /* 0xfffffffc00fc7947 */ /* 0x000fc0000383ffff */
[----:B------:R-:W-:-:S00]  /*2550*/  NOP ;  /* 0x0000000000007918 */ /* 0x000fc00000000000 */
        /* <DEDUP_REMOVED lines=10> */
.L_x_8:


//--------------------- .text._Z18aes128_ecb_encryptPKhPhm --------------------------
	.section	.text._Z18aes128_ecb_encryptPKhPhm,"ax",@progbits
	.align	128
        .global         _Z18aes128_ecb_encryptPKhPhm
        .type           _Z18aes128_ecb_encryptPKhPhm,@function
        .size           _Z18aes128_ecb_encryptPKhPhm,(.L_x_9 - _Z18aes128_ecb_encryptPKhPhm)
        .other          _Z18aes128_ecb_encryptPKhPhm,@"STO_CUDA_ENTRY STV_DEFAULT"
_Z18aes128_ecb_encryptPKhPhm:
.text._Z18aes128_ecb_encryptPKhPhm:
[----:B------:R-:W-:Y:S01]  /*0000*/  LDC R1, c[0x0][0x37c] ;  /* 0x0000df00ff017b82 */ /* 0x000fe20000000800 */
[----:B------:R-:W0:Y:S01]  /*0010*/  S2R R18, SR_TID.X ;  /* 0x0000000000127919 */ /* 0x000e220000002100 */
[----:B------:R-:W1:Y:S06]  /*0020*/  LDCU UR12, c[0x0][0x360] ;  /* 0x00006c00ff0c77ac */ /* 0x000e6c0008000800 */
[----:B------:R-:W0:Y:S01]  /*0030*/  S2UR UR4, SR_CTAID.X ;  /* 0x00000000000479c3 */ /* 0x000e220000002500 */
[----:B------:R-:W2:Y:S07]  /*0040*/  LDCU.64 UR6, c[0x0][0x390] ;  /* 0x00007200ff0677ac */ /* 0x000eae0008000a00 */
[----:B------:R-:W0:Y:S02]  /*0050*/  LDC R2, c[0x0][0x360] ;  /* 0x0000d800ff027b82 */ /* 0x000e240000000800 */
[----:B0-----:R-:W-:-:S05]  /*0060*/  IMAD R0, R2, UR4, R18 ;  /* 0x0000000402007c24 */ /* 0x001fca000f8e0212 */
[----:B--2---:R-:W-:-:S04]  /*0070*/  ISETP.GE.U32.AND P0, PT, R0, UR6, PT ;  /* 0x0000000600007c0c */ /* 0x004fc8000bf06070 */
[----:B------:R-:W-:-:S13]  /*0080*/  ISETP.GE.U32.AND.EX P0, PT, RZ, UR7, PT, P0 ;  /* 0x00000007ff007c0c */ /* 0x000fda000bf06100 */
[----:B-1----:R-:W-:Y:S05]  /*0090*/  @P0 EXIT ;  /* 0x000000000000094d */ /* 0x002fea0003800000 */
[----:B------:R-:W-:Y:S01]  /*00a0*/  ISETP.GT.U32.AND P0, PT, R18, 0xff, PT ;  /* 0x000000ff1200780c */ /* 0x000fe20003f04070 */
[----:B------:R-:W0:Y:S01]  /*00b0*/  LDCU.64 UR14, c[0x0][0x358] ;  /* 0x00006b00ff0e77ac */ /* 0x000e220008000a00 */
[----:B------:R-:W-:Y:S11]  /*00c0*/  BSSY.RECONVERGENT B0, `(.L_x_1) ;  /* 0x0000098000007945 */ /* 0x000ff60003800200 */
[----:B------:R-:W-:Y:S05]  /*00d0*/  @P0 BRA `(.L_x_2) ;  /* 0x0000000800580947 */ /* 0x000fea0003800000 */
[----:B------:R-:W1:Y:S01]  /*00e0*/  I2F.U32.RP R8, UR12 ;  /* 0x0000000c00087d06 */ /* 0x000e620008209000 */
[----:B------:R-:W-:Y:S01]  /*00f0*/  VIADD R3, R18, UR12 ;  /* 0x0000000c12037c36 */ /* 0x000fe20008000000 */
[----:B------:R-:W-:Y:S01]  /*0100*/  ISETP.NE.U32.AND P2, PT, RZ, UR12, PT ;  /* 0x0000000cff007c0c */ /* 0x000fe2000bf45070 */
[----:B------:R-:W-:Y:S03]  /*0110*/  BSSY.RECONVERGENT B1, `(.L_x_3) ;  /* 0x0000041000017945 */ /* 0x000fe60003800200 */
[C---:B------:R-:W-:Y:S02]  /*0120*/  ISETP.GE.U32.AND P0, PT, R3.reuse, 0x100, PT ;  /* 0x000001000300780c */ /* 0x040fe40003f06070 */
[----:B------:R-:W-:Y:S02]  /*0130*/  VIMNMX.U32 R6, PT, PT, R3, 0x100, !PT ;  /* 0x0000010003067848 */ /* 0x000fe40007fe0000 */
[----:B------:R-:W-:-:S04]  /*0140*/  SEL R7, RZ, 0x1, P0 ;  /* 0x00000001ff077807 */ /* 0x000fc80000000000 */
[----:B------:R-:W-:Y:S01]  /*0150*/  IADD3 R6, PT, PT, R6, -R3, -R7 ;  /* 0x8000000306067210 */ /* 0x000fe20007ffe807 */
[----:B-1----:R-:W1:Y:S02]  /*0160*/  MUFU.RCP R8, R8 ;  /* 0x0000000800087308 */ /* 0x002e640000001000 */
[----:B-1----:R-:W-:-:S06]  /*0170*/  VIADD R4, R8, 0xffffffe ;  /* 0x0ffffffe08047836 */ /* 0x002fcc0000000000 */
[----:B------:R1:W2:Y:S02]  /*0180*/  F2I.FTZ.U32.TRUNC.NTZ R5, R4 ;  /* 0x0000000400057305 */ /* 0x0002a4000021f000 */
[----:B-1----:R-:W-:Y:S02]  /*0190*/  IMAD.MOV.U32 R4, RZ, RZ, RZ ;  /* 0x000000ffff047224 */ /* 0x002fe400078e00ff */
[----:B--2---:R-:W-:-:S04]  /*01a0*/  IMAD.MOV R9, RZ, RZ, -R5 ;  /* 0x000000ffff097224 */ /* 0x004fc800078e0a05 */
[----:B------:R-:W-:-:S04]  /*01b0*/  IMAD R9, R9, UR12, RZ ;  /* 0x0000000c09097c24 */ /* 0x000fc8000f8e02ff */
[----:B------:R-:W-:-:S06]  /*01c0*/  IMAD.HI.U32 R5, R5, R9, R4 ;  /* 0x0000000905057227 */ /* 0x000fcc00078e0004 */
[----:B------:R-:W-:-:S04]  /*01d0*/  IMAD.HI.U32 R4, R5, R6, RZ ;  /* 0x0000000605047227 */ /* 0x000fc800078e00ff */
[----:B------:R-:W-:-:S04]  /*01e0*/  IMAD.MOV R3, RZ, RZ, -R4 ;  /* 0x000000ffff037224 */ /* 0x000fc800078e0a04 */
[----:B------:R-:W-:-:S05]  /*01f0*/  IMAD R6, R3, UR12, R6 ;  /* 0x0000000c03067c24 */ /* 0x000fca000f8e0206 */
[----:B------:R-:W-:-:S13]  /*0200*/  ISETP.GE.U32.AND P0, PT, R6, UR12, PT ;  /* 0x0000000c06007c0c */ /* 0x000fda000bf06070 */
[----:B------:R-:W-:Y:S02]  /*0210*/  @P0 VIADD R6, R6, -UR12 ;  /* 0x8000000c06060c36 */ /* 0x000fe40008000000 */
[----:B------:R-:W-:-:S03]  /*0220*/  @P0 VIADD R4, R4, 0x1 ;  /* 0x0000000104040836 */ /* 0x000fc60000000000 */
[----:B------:R-:W-:-:S13]  /*0230*/  ISETP.GE.U32.AND P1, PT, R6, UR12, PT ;  /* 0x0000000c06007c0c */ /* 0x000fda000bf26070 */
[----:B------:R-:W-:Y:S01]  /*0240*/  @P1 VIADD R4, R4, 0x1 ;  /* 0x0000000104041836 */ /* 0x000fe20000000000 */
[----:B------:R-:W-:-:S05]  /*0250*/  @!P2 LOP3.LUT R4, RZ, UR12, RZ, 0x33, !PT ;  /* 0x0000000cff04ac12 */ /* 0x000fca000f8e33ff */
[----:B------:R-:W-:-:S05]  /*0260*/  IMAD.IADD R4, R7, 0x1, R4 ;  /* 0x0000000107047824 */ /* 0x000fca00078e0204 */
[C---:B------:R-:W-:Y:S02]  /*0270*/  LOP3.LUT R3, R4.reuse, 0x3, RZ, 0xc0, !PT ;  /* 0x0000000304037812 */ /* 0x040fe400078ec0ff */
[----:B------:R-:W-:Y:S02]  /*0280*/  ISETP.GE.U32.AND P1, PT, R4, 0x3, PT ;  /* 0x000000030400780c */ /* 0x000fe40003f26070 */
[----:B------:R-:W-:-:S13]  /*0290*/  ISETP.NE.AND P0, PT, R3, 0x3, PT ;  /* 0x000000030300780c */ /* 0x000fda0003f05270 */
[----:B------:R-:W-:Y:S05]  /*02a0*/  @!P0 BRA `(.L_x_4) ;  /* 0x00000000009c8947 */ /* 0x000fea0003800000 */
[----:B------:R-:W1:Y:S01]  /*02b0*/  S2R R10, SR_CgaCtaId ;  /* 0x00000000000a7919 */ /* 0x000e620000008800 */
[----:B------:R-:W-:Y:S01]  /*02c0*/  MOV R5, 0x400 ;  /* 0x0000040000057802 */ /* 0x000fe20000000f00 */
[----:B------:R-:W-:Y:S02]  /*02d0*/  VIADD R4, R4, 0x1 ;  /* 0x0000000104047836 */ /* 0x000fe40000000000 */
[----:B------:R-:W-:Y:S02]  /*02e0*/  VIADD R22, R18, 0x10f0 ;  /* 0x000010f012167836 */ /* 0x000fe40000000000 */
[C---:B------:R-:W-:Y:S01]  /*02f0*/  VIADD R7, R5.reuse, 0x400 ;  /* 0x0000040005077836 */ /* 0x040fe20000000000 */
[----:B------:R-:W-:Y:S01]  /*0300*/  LOP3.LUT R6, R4, 0x3, RZ, 0xc0, !PT ;  /* 0x0000000304067812 */ /* 0x000fe200078ec0ff */
[C---:B------:R-:W-:Y:S02]  /*0310*/  VIADD R9, R5.reuse, 0x800 ;  /* 0x0000080005097836 */ /* 0x040fe40000000000 */
[----:B------:R-:W-:-:S02]  /*0320*/  VIADD R8, R5, 0xc00 ;  /* 0x00000c0005087836 */ /* 0x000fc40000000000 */
[----:B------:R-:W-:Y:S01]  /*0330*/  IMAD.MOV R6, RZ, RZ, -R6 ;  /* 0x000000ffff067224 */ /* 0x000fe200078e0a06 */
[C---:B-1----:R-:W-:Y:S01]  /*0340*/  LEA R3, R10.reuse, R5, 0x18 ;  /* 0x000000050a037211 */ /* 0x042fe200078ec0ff */
[----:B------:R-:W-:Y:S01]  /*0350*/  VIADD R5, R5, 0x1000 ;  /* 0x0000100005057836 */ /* 0x000fe20000000000 */
[C---:B------:R-:W-:Y:S02]  /*0360*/  LEA R7, R10.reuse, R7, 0x18 ;  /* 0x000000070a077211 */ /* 0x040fe400078ec0ff */
[C---:B------:R-:W-:Y:S02]  /*0370*/  LEA R9, R10.reuse, R9, 0x18 ;  /* 0x000000090a097211 */ /* 0x040fe400078ec0ff */
[----:B------:R-:W-:Y:S01]  /*0380*/  LEA R21, R10, R5, 0x18 ;  /* 0x000000050a157211 */ /* 0x000fe200078ec0ff */
[----:B------:R-:W-:Y:S01]  /*0390*/  IMAD.WIDE.U32 R4, R18, 0x4, RZ ;  /* 0x0000000412047825 */ /* 0x000fe200078e00ff */
[----:B------:R-:W-:-:S07]  /*03a0*/  LEA R17, R10, R8, 0x18 ;  /* 0x000000080a117211 */ /* 0x000fce00078ec0ff */
.L_x_5:
[--C-:B------:R-:W-:Y:S01]  /*03b0*/  IMAD.MOV.U32 R20, RZ, RZ, R4.reuse ;  /* 0x000000ffff147224 */ /* 0x100fe200078e0004 */
[----:B---3--:R1:W2:Y:S01]  /*03c0*/  LDC.U8 R16, c[0x3][R22] ;  /* 0x00c0000016107b82 */ /* 0x0082a20000000000 */
[--C-:B------:R-:W-:Y:S02]  /*03d0*/  IMAD.IADD R11, R3, 0x1, R4.reuse ;  /* 0x00000001030b7824 */ /* 0x100fe400078e0204 */
[--C-:B------:R-:W-:Y:S02]  /*03e0*/  IMAD.IADD R13, R7, 0x1, R4.reuse ;  /* 0x00000001070d7824 */ /* 0x100fe400078e0204 */
[--C-:B------:R-:W-:Y:S02]  /*03f0*/  IMAD.IADD R15, R9, 0x1, R4.reuse ;  /* 0x00000001090f7824 */ /* 0x100fe400078e0204 */
[----:B------:R-:W-:Y:S01]  /*0400*/  IMAD.IADD R19, R17, 0x1, R4 ;  /* 0x0000000111137824 */ /* 0x000fe200078e0204 */
[----:B------:R-:W3:Y:S01]  /*0410*/  LDC R8, c[0x3][R20+0xf0] ;  /* 0x00c03c0014087b82 */ /* 0x000ee20000000800 */
[----:B------:R-:W-:-:S02]  /*0420*/  IMAD.IADD R23, R21, 0x1, R18 ;  /* 0x0000000115177824 */ /* 0x000fc400078e0212 */
[----:B------:R-:W-:Y:S02]  /*0430*/  VIADD R6, R6, 0x1 ;  /* 0x0000000106067836 */ /* 0x000fe40000000000 */
[----:B------:R-:W-:Y:S02]  /*0440*/  VIADD R18, R18, UR12 ;  /* 0x0000000c12127c36 */ /* 0x000fe40008000000 */
[----:B-1----:R-:W-:Y:S01]  /*0450*/  VIADD R22, R22, UR12 ;  /* 0x0000000c16167c36 */ /* 0x002fe20008000000 */
[----:B------:R-:W1:Y:S01]  /*0460*/  LDC R10, c[0x3][R20+0x4f0] ;  /* 0x00c13c00140a7b82 */ /* 0x000e620000000800 */
[----:B------:R-:W-:-:S07]  /*0470*/  ISETP.NE.AND P0, PT, R6, RZ, PT ;  /* 0x000000ff0600720c */ /* 0x000fce0003f05270 */
[----:B------:R-:W4:Y:S08]  /*0480*/  LDC R12, c[0x3][R20+0x8f0] ;  /* 0x00c23c00140c7b82 */ /* 0x000f300000000800 */
[----:B------:R-:W5:Y:S08]  /*0490*/  LDC R14, c[0x3][R20+0xcf0] ;  /* 0x00c33c00140e7b82 */ /* 0x000f700000000800 */
[----:B------:R-:W0:Y:S01]  /*04a0*/  LDC R25, c[0x0][0x360] ;  /* 0x0000d800ff197b82 */ /* 0x000e220000000800 */
[----:B---3--:R3:W-:Y:S04]  /*04b0*/  STS [R11], R8 ;  /* 0x000000080b007388 */ /* 0x0087e80000000800 */
[----:B-1----:R3:W-:Y:S01]  /*04c0*/  STS [R13], R10 ;  /* 0x0000000a0d007388 */ /* 0x0027e20000000800 */
[----:B0-----:R-:W-:-:S03]  /*04d0*/  IMAD.WIDE.U32 R4, R25, 0x4, R4 ;  /* 0x0000000419047825 */ /* 0x001fc600078e0004 */
[----:B----4-:R3:W-:Y:S04]  /*04e0*/  STS [R15], R12 ;  /* 0x0000000c0f007388 */ /* 0x0107e80000000800 */
[----:B-----5:R3:W-:Y:S04]  /*04f0*/  STS [R19], R14 ;  /* 0x0000000e13007388 */ /* 0x0207e80000000800 */
[----:B--2---:R3:W-:Y:S01]  /*0500*/  STS.U8 [R23], R16 ;  /* 0x0000001017007388 */ /* 0x0047e20000000000 */
[----:B------:R-:W-:Y:S05]  /*0510*/  @P0 BRA `(.L_x_5) ;  /* 0xfffffffc00a40947 */ /* 0x000fea000383ffff */
.L_x_4:
[----:B0-----:R-:W-:Y:S05]  /*0520*/  BSYNC.RECONVERGENT B1 ;  /* 0x0000000000017941 */ /* 0x001fea0003800200 */
.L_x_3:
[----:B------:R-:W-:Y:S05]  /*0530*/  @!P1 BRA `(.L_x_2) ;  /* 0x0000000400409947 */ /* 0x000fea0003800000 */
[----:B---3--:R-:W0:Y:S01]  /*0540*/  S2R R8, SR_CgaCtaId ;  /* 0x0000000000087919 */ /* 0x008e220000008800 */
[----:B------:R-:W-:-:S05]  /*0550*/  MOV R3, 0x400 ;  /* 0x0000040000037802 */ /* 0x000fca0000000f00 */
[C---:B------:R-:W-:Y:S02]  /*0560*/  VIADD R5, R3.reuse, 0x400 ;  /* 0x0000040003057836 */ /* 0x040fe40000000000 */
[C---:B------:R-:W-:Y:S02]  /*0570*/  VIADD R7, R3.reuse, 0x800 ;  /* 0x0000080003077836 */ /* 0x040fe40000000000 */
[C---:B------:R-:W-:Y:S01]  /*0580*/  VIADD R9, R3.reuse, 0xc00 ;  /* 0x00000c0003097836 */ /* 0x040fe20000000000 */
[C---:B0-----:R-:W-:Y:S01]  /*0590*/  LEA R4, R8.reuse, R3, 0x18 ;  /* 0x0000000308047211 */ /* 0x041fe200078ec0ff */
[----:B------:R-:W-:Y:S01]  /*05a0*/  VIADD R3, R3, 0x1000 ;  /* 0x0000100003037836 */ /* 0x000fe20000000000 */
[C---:B------:R-:W-:Y:S02]  /*05b0*/  LEA R6, R8.reuse, R7, 0x18 ;  /* 0x0000000708067211 */ /* 0x040fe400078ec0ff */
[C---:B------:R-:W-:Y:S02]  /*05c0*/  LEA R5, R8.reuse, R5, 0x18 ;  /* 0x0000000508057211 */ /* 0x040fe400078ec0ff */
[----:B------:R-:W-:-:S02]  /*05d0*/  LEA R7, R8, R9, 0x18 ;  /* 0x0000000908077211 */ /* 0x000fc400078ec0ff */
[----:B------:R-:W-:-:S07]  /*05e0*/  LEA R3, R8, R3, 0x18 ;  /* 0x0000000308037211 */ /* 0x000fce00078ec0ff */
.L_x_6:
[C---:B------:R-:W-:Y:S01]  /*05f0*/  IMAD.SHL.U32 R14, R18.reuse, 0x4, RZ ;  /* 0x00000004120e7824 */ /* 0x040fe200078e00ff */
[----:B----4-:R-:W0:Y:S01]  /*0600*/  LDC.U8 R26, c[0x3][R18+0x10f0] ;  /* 0x00c43c00121a7b82 */ /* 0x010e220000000000 */
[C---:B------:R-:W-:Y:S02]  /*0610*/  VIADD R10, R18.reuse, UR12 ;  /* 0x0000000c120a7c36 */ /* 0x040fe40008000000 */
[----:B------:R-:W-:Y:S02]  /*0620*/  IMAD R17, R18, 0x4, R4 ;  /* 0x0000000412117824 */ /* 0x000fe400078e0204 */
[C---:B------:R-:W-:Y:S02]  /*0630*/  IMAD.SHL.U32 R25, R10.reuse, 0x4, RZ ;  /* 0x000000040a197824 */ /* 0x040fe400078e00ff */
[----:B------:R-:W-:Y:S01]  /*0640*/  VIADD R21, R10, UR12 ;  /* 0x0000000c0a157c36 */ /* 0x000fe20008000000 */
[----:B------:R1:W2:Y:S01]  /*0650*/  LDC R16, c[0x3][R14+0xf0] ;  /* 0x00c03c000e107b82 */ /* 0x0002a20000000800 */
[----:B------:R-:W-:-:S02]  /*0660*/  IMAD R20, R18, 0x4, R5 ;  /* 0x0000000412147824 */ /* 0x000fc400078e0205 */
[C---:B------:R-:W-:Y:S02]  /*0670*/  IMAD R9, R18.reuse, 0x4, R6 ;  /* 0x0000000412097824 */ /* 0x040fe400078e0206 */
[----:B------:R-:W-:Y:S02]  /*0680*/  IMAD R11, R18, 0x4, R7 ;  /* 0x00000004120b7824 */ /* 0x000fe400078e0207 */
[----:B------:R-:W-:Y:S01]  /*0690*/  IMAD.SHL.U32 R27, R21, 0x4, RZ ;  /* 0x00000004151b7824 */ /* 0x000fe200078e00ff */
[----:B------:R1:W3:Y:S01]  /*06a0*/  LDC R19, c[0x3][R14+0x4f0] ;  /* 0x00c13c000e137b82 */ /* 0x0002e20000000800 */
[----:B------:R-:W-:Y:S02]  /*06b0*/  IMAD.IADD R13, R3, 0x1, R18 ;  /* 0x00000001030d7824 */ /* 0x000fe400078e0212 */
[----:B------:R-:W-:-:S05]  /*06c0*/  IMAD R15, R2, 0x4, R17 ;  /* 0x00000004020f7824 */ /* 0x000fca00078e0211 */
[----:B------:R1:W4:Y:S08]  /*06d0*/  LDC R28, c[0x3][R14+0x8f0] ;  /* 0x00c23c000e1c7b82 */ /* 0x0003300000000800 */
[----:B------:R1:W5:Y:S08]  /*06e0*/  LDC R23, c[0x3][R14+0xcf0] ;  /* 0x00c33c000e177b82 */ /* 0x0003700000000800 */
[----:B------:R-:W0:Y:S01]  /*06f0*/  LDC R24, c[0x3][R25+0xf0] ;  /* 0x00c03c0019187b82 */ /* 0x000e220000000800 */
[----:B-1----:R-:W-:-:S07]  /*0700*/  VIADD R14, R21, UR12 ;  /* 0x0000000c150e7c36 */ /* 0x002fce0008000000 */
[----:B------:R-:W1:Y:S01]  /*0710*/  LDC R22, c[0x3][R25+0x4f0] ;  /* 0x00c13c0019167b82 */ /* 0x000e620000000800 */
[----:B--2---:R2:W-:Y:S07]  /*0720*/  STS [R17], R16 ;  /* 0x0000001011007388 */ /* 0x0045ee0000000800 */
[----:B------:R-:W1:Y:S01]  /*0730*/  LDC R12, c[0x3][R25+0x8f0] ;  /* 0x00c23c00190c7b82 */ /* 0x000e620000000800 */
[----:B---3--:R-:W-:Y:S07]  /*0740*/  STS [R20], R19 ;  /* 0x0000001314007388 */ /* 0x008fee0000000800 */
[----:B------:R-:W3:Y:S01]  /*0750*/  LDC R8, c[0x3][R25+0xcf0] ;  /* 0x00c33c0019087b82 */ /* 0x000ee20000000800 */
[C---:B--2---:R-:W-:Y:S01]  /*0760*/  IMAD R17, R2.reuse, 0x4, R20 ;  /* 0x0000000402117824 */ /* 0x044fe200078e0214 */
[----:B----4-:R2:W-:Y:S06]  /*0770*/  STS [R9], R28 ;  /* 0x0000001c09007388 */ /* 0x0105ec0000000800 */
[----:B------:R-:W4:Y:S01]  /*0780*/  LDC.U8 R10, c[0x3][R10+0x10f0] ;  /* 0x00c43c000a0a7b82 */ /* 0x000f220000000000 */
[----:B-----5:R5:W-:Y:S07]  /*0790*/  STS [R11], R23 ;  /* 0x000000170b007388 */ /* 0x020bee0000000800 */
[----:B------:R-:W4:Y:S01]  /*07a0*/  LDC R16, c[0x3][R27+0xf0] ;  /* 0x00c03c001b107b82 */ /* 0x000f220000000800 */
[----:B--2---:R-:W-:Y:S01]  /*07b0*/  IMAD R9, R2, 0x4, R9 ;  /* 0x0000000402097824 */ /* 0x004fe200078e0209 */
[----:B0-----:R-:W-:Y:S04]  /*07c0*/  STS.U8 [R13], R26 ;  /* 0x0000001a0d007388 */ /* 0x001fe80000000000 */
[----:B------:R0:W-:Y:S02]  /*07d0*/  STS [R15], R24 ;  /* 0x000000180f007388 */ /* 0x0001e40000000800 */
[----:B------:R2:W2:Y:S01]  /*07e0*/  LDC R18, c[0x3][R27+0x4f0] ;  /* 0x00c13c001b127b82 */ /* 0x0004a20000000800 */
[----:B-----5:R-:W-:-:S02]  /*07f0*/  IMAD.SHL.U32 R23, R14, 0x4, RZ ;  /* 0x000000040e177824 */ /* 0x020fc400078e00ff */
[C---:B------:R-:W-:Y:S01]  /*0800*/  IMAD R11, R2.reuse, 0x4, R11 ;  /* 0x00000004020b7824 */ /* 0x040fe200078e020b */
[----:B-1----:R1:W-:Y:S04]  /*0810*/  STS [R17], R22 ;  /* 0x0000001611007388 */ /* 0x0023e80000000800 */
[----:B------:R2:W5:Y:S01]  /*0820*/  LDC R19, c[0x3][R27+0x8f0] ;  /* 0x00c23c001b137b82 */ /* 0x0005620000000800 */
[C---:B0-----:R-:W-:Y:S02]  /*0830*/  IMAD R15, R2.reuse, 0x4, R15 ;  /* 0x00000004020f7824 */ /* 0x041fe400078e020f */
[C---:B------:R-:W-:Y:S02]  /*0840*/  IMAD R24, R2.reuse, 0x4, R9 ;  /* 0x0000000402187824 */ /* 0x040fe400078e0209 */
[----:B------:R-:W-:-:S03]  /*0850*/  IMAD R26, R2, 0x4, R11 ;  /* 0x00000004021a7824 */ /* 0x000fc600078e020b */
[----:B------:R2:W0:Y:S01]  /*0860*/  LDC R20, c[0x3][R27+0xcf0] ;  /* 0x00c33c001b147b82 */ /* 0x0004220000000800 */
[----:B-1----:R-:W-:Y:S01]  /*0870*/  IMAD R17, R2, 0x4, R17 ;  /* 0x0000000402117824 */ /* 0x002fe200078e0211 */
[----:B------:R1:W-:Y:S01]  /*0880*/  STS [R9], R12 ;  /* 0x0000000c09007388 */ /* 0x0003e20000000800 */
[----:B------:R-:W-:-:S05]  /*0890*/  VIADD R22, R13, UR12 ;  /* 0x0000000c0d167c36 */ /* 0x000fca0008000000 */
[----:B------:R-:W0:Y:S01]  /*08a0*/  LDC.U8 R21, c[0x3][R21+0x10f0] ;  /* 0x00c43c0015157b82 */ /* 0x000e220000000000 */
[----:B---3--:R3:W-:Y:S01]  /*08b0*/  STS [R11], R8 ;  /* 0x000000080b007388 */ /* 0x0087e20000000800 */
[C---:B-1----:R-:W-:Y:S02]  /*08c0*/  IMAD R9, R2.reuse, 0x4, R17 ;  /* 0x0000000402097824 */ /* 0x042fe400078e0211 */
[----:B------:R-:W-:-:S04]  /*08d0*/  IMAD R12, R2, 0x4, R24 ;  /* 0x00000004020c7824 */ /* 0x000fc800078e0218 */
[----:B------:R1:W0:Y:S01]  /*08e0*/  LDC R29, c[0x3][R23+0xf0] ;  /* 0x00c03c00171d7b82 */ /* 0x0002220000000800 */
[----:B----4-:R4:W-:Y:S01]  /*08f0*/  STS.U8 [R13+UR12], R10 ;  /* 0x0000000a0d007988 */ /* 0x0109e2000800000c */
[----:B---3--:R-:W-:Y:S02]  /*0900*/  IMAD R11, R2, 0x4, R26 ;  /* 0x00000004020b7824 */ /* 0x008fe400078e021a */
[----:B------:R-:W-:-:S04]  /*0910*/  VIADD R8, R22, UR12 ;  /* 0x0000000c16087c36 */ /* 0x000fc80008000000 */
[----:B------:R1:W3:Y:S01]  /*0920*/  LDC R28, c[0x3][R23+0x4f0] ;  /* 0x00c13c00171c7b82 */ /* 0x0002e20000000800 */
[----:B------:R-:W-:Y:S01]  /*0930*/  STS [R15], R16 ;  /* 0x000000100f007388 */ /* 0x000fe20000000800 */
[----:B----4-:R-:W-:-:S06]  /*0940*/  IMAD R10, R2, 0x4, R15 ;  /* 0x00000004020a7824 */ /* 0x010fcc00078e020f */
[----:B--2---:R1:W2:Y:S01]  /*0950*/  LDC R27, c[0x3][R23+0x8f0] ;  /* 0x00c23c00171b7b82 */ /* 0x0042a20000000800 */
[----:B------:R4:W-:Y:S07]  /*0960*/  STS [R17], R18 ;  /* 0x0000001211007388 */ /* 0x0009ee0000000800 */
[----:B------:R1:W2:Y:S01]  /*0970*/  LDC R25, c[0x3][R23+0xcf0] ;  /* 0x00c33c0017197b82 */ /* 0x0002a20000000800 */
[----:B-----5:R2:W-:Y:S01]  /*0980*/  STS [R24], R19 ;  /* 0x0000001318007388 */ /* 0x0205e20000000800 */
[----:B----4-:R-:W-:-:S06]  /*0990*/  VIADD R18, R14, UR12 ;  /* 0x0000000c0e127c36 */ /* 0x010fcc0008000000 */
[----:B-1----:R-:W1:Y:S01]  /*09a0*/  LDC.U8 R23, c[0x3][R14+0x10f0] ;  /* 0x00c43c000e177b82 */ /* 0x002e620000000000 */
[----:B0-----:R4:W-:Y:S01]  /*09b0*/  STS [R26], R20 ;  /* 0x000000141a007388 */ /* 0x0019e20000000800 */
[----:B------:R-:W-:-:S03]  /*09c0*/  ISETP.GE.U32.AND P0, PT, R18, 0x100, PT ;  /* 0x000001001200780c */ /* 0x000fc60003f06070 */
[----:B------:R4:W-:Y:S04]  /*09d0*/  STS.U8 [R22+UR12], R21 ;  /* 0x0000001516007988 */ /* 0x0009e8000800000c */
[----:B------:R4:W-:Y:S04]  /*09e0*/  STS [R10], R29 ;  /* 0x0000001d0a007388 */ /* 0x0009e80000000800 */
[----:B---3--:R4:W-:Y:S04]  /*09f0*/  STS [R9], R28 ;  /* 0x0000001c09007388 */ /* 0x0089e80000000800 */
[----:B--2---:R4:W-:Y:S04]  /*0a00*/  STS [R12], R27 ;  /* 0x0000001b0c007388 */ /* 0x0049e80000000800 */
[----:B------:R4:W-:Y:S04]  /*0a10*/  STS [R11], R25 ;  /* 0x000000190b007388 */ /* 0x0009e80000000800 */
[----:B-1----:R4:W-:Y:S01]  /*0a20*/  STS.U8 [R8+UR12], R23 ;  /* 0x0000001708007988 */ /* 0x0029e2000800000c */
[----:B------:R-:W-:Y:S05]  /*0a30*/  @!P0 BRA `(.L_x_6) ;  /* 0xfffffff800ec8947 */ /* 0x000fea000383ffff */
.L_x_2:
[----:B0-----:R-:W-:Y:S05]  /*0a40*/  BSYNC.RECONVERGENT B0 ;  /* 0x0000000000007941 */ /* 0x001fea0003800200 */
.L_x_1:
[----:B------:R-:W0:Y:S01]  /*0a50*/  LDCU.128 UR8, c[0x0][0x380] ;  /* 0x00007000ff0877ac */ /* 0x000e220008000c00 */
[----:B------:R-:W-:Y:S01]  /*0a60*/  IMAD.SHL.U32 R2, R0, 0x10, RZ ;  /* 0x0000001000027824 */ /* 0x000fe200078e00ff */
[----:B------:R-:W-:Y:S01]  /*0a70*/  SHF.R.U32.HI R0, RZ, 0x1c, R0 ;  /* 0x0000001cff007819 */ /* 0x000fe20000011600 */
[----:B------:R-:W-:Y:S06]  /*0a80*/  BAR.SYNC.DEFER_BLOCKING 0x0 ;  /* 0x0000000000007b1d */ /* 0x000fec0000010000 */
[----:B------:R-:W4:Y:S01]  /*0a90*/  LDCU.128 UR16, c[0x3][URZ] ;  /* 0x00c00000ff1077ac */ /* 0x000f220008000c00 */
[----:B0-----:R-:W-:-:S04]  /*0aa0*/  IADD3 R4, P0, PT, R2, UR8, RZ ;  /* 0x0000000802047c10 */ /* 0x001fc8000ff1e0ff */
[----:B------:R-:W-:-:S06]  /*0ab0*/  IADD3.X R5, PT, PT, R0, UR9, RZ, P0, !PT ;  /* 0x0000000900057c10 */ /* 0x000fcc00087fe4ff */
[----:B------:R-:W4:Y:S01]  /*0ac0*/  LDG.E.128 R4, desc[UR14][R4.64] ;  /* 0x0000000e04047981 */ /* 0x000f22000c1e1d00 */
[----:B------:R-:W0:Y:S01]  /*0ad0*/  S2UR UR5, SR_CgaCtaId ;  /* 0x00000000000579c3 */ /* 0x000e220000008800 */
[----:B------:R-:W-:Y:S01]  /*0ae0*/  UMOV UR4, 0x400 ;  /* 0x0000040000047882 */ /* 0x000fe20000000000 */
[----:B------:R-:W-:Y:S01]  /*0af0*/  IADD3 R2, P0, PT, R2, UR10, RZ ;  /* 0x0000000a02027c10 */ /* 0x000fe2000ff1e0ff */
[----:B------:R-:W-:Y:S02]  /*0b00*/  UIADD3 UR6, UPT, UPT, UR4, 0x400, URZ ;  /* 0x0000040004067890 */ /* 0x000fe4000fffe0ff */
[----:B------:R-:W-:Y:S02]  /*0b10*/  UIADD3 UR7, UPT, UPT, UR4, 0x800, URZ ;  /* 0x0000080004077890 */ /* 0x000fe4000fffe0ff */
[----:B------:R-:W-:Y:S02]  /*0b20*/  UIADD3 UR8, UPT, UPT, UR4, 0xc00, URZ ;  /* 0x00000c0004087890 */ /* 0x000fe4000fffe0ff */
[----:B0-----:R-:W-:-:S02]  /*0b30*/  ULEA UR9, UR5, UR4, 0x18 ;  /* 0x0000000405097291 */ /* 0x001fc4000f8ec0ff */
[----:B------:R-:W-:Y:S02]  /*0b40*/  ULEA UR6, UR5, UR6, 0x18 ;  /* 0x0000000605067291 */ /* 0x000fe4000f8ec0ff */
[----:B------:R-:W-:Y:S02]  /*0b50*/  ULEA UR7, UR5, UR7, 0x18 ;  /* 0x0000000705077291 */ /* 0x000fe4000f8ec0ff */
[----:B------:R-:W-:Y:S02]  /*0b60*/  ULEA UR8, UR5, UR8, 0x18 ;  /* 0x0000000805087291 */ /* 0x000fe4000f8ec0ff */
[----:B------:R-:W-:-:S04]  /*0b70*/  UIADD3 UR4, UPT, UPT, UR4, 0x1000, URZ ;  /* 0x0000100004047890 */ /* 0x000fc8000fffe0ff */
[----:B------:R-:W-:Y:S01]  /*0b80*/  ULEA UR4, UR5, UR4, 0x18 ;  /* 0x0000000405047291 */ /* 0x000fe2000f8ec0ff */
[----:B----4-:R-:W-:Y:S02]  /*0b90*/  LOP3.LUT R9, R4, UR16, RZ, 0x3c, !PT ;  /* 0x0000001004097c12 */ /* 0x010fe4000f8e3cff */
[----:B------:R-:W-:Y:S02]  /*0ba0*/  LOP3.LUT R6, R6, UR18, RZ, 0x3c, !PT ;  /* 0x0000001206067c12 */ /* 0x000fe4000f8e3cff */
[----:B------:R-:W-:Y:S01]  /*0bb0*/  LOP3.LUT R5, R5, UR17, RZ, 0x3c, !PT ;  /* 0x0000001105057c12 */ /* 0x000fe2000f8e3cff */
[----:B---3--:R-:W-:Y:S01]  /*0bc0*/  IMAD.SHL.U32 R10, R9, 0x4, RZ ;  /* 0x00000004090a7824 */ /* 0x008fe200078e00ff */
[----:B------:R-:W-:Y:S01]  /*0bd0*/  LOP3.LUT R7, R7, UR19, RZ, 0x3c, !PT ;  /* 0x0000001307077c12 */ /* 0x000fe2000f8e3cff */
[----:B------:R-:W-:Y:S01]  /*0be0*/  IMAD.SHL.U32 R16, R6, 0x4, RZ ;  /* 0x0000000406107824 */ /* 0x000fe200078e00ff */
[--C-:B------:R-:W-:Y:S01]  /*0bf0*/  SHF.R.U32.HI R12, RZ, 0xe, R6.reuse ;  /* 0x0000000eff0c7819 */ /* 0x100fe20000011606 */
[----:B------:R-:W-:Y:S01]  /*0c00*/  IMAD.SHL.U32 R13, R5, 0x4, RZ ;  /* 0x00000004050d7824 */ /* 0x000fe200078e00ff */
[--C-:B------:R-:W-:Y:S01]  /*0c10*/  SHF.R.U32.HI R14, RZ, 0x6, R6.reuse ;  /* 0x00000006ff0e7819 */ /* 0x100fe20000011606 */
[----:B------:R-:W-:Y:S01]  /*0c20*/  IMAD.SHL.U32 R18, R7, 0x4, RZ ;  /* 0x0000000407127824 */ /* 0x000fe200078e00ff */
[----:B------:R-:W-:Y:S01]  /*0c30*/  SHF.R.U32.HI R3, RZ, 0x16, R6 ;  /* 0x00000016ff037819 */ /* 0x000fe20000011606 */
[----:B------:R-:W0:Y:S01]  /*0c40*/  LDCU.128 UR16, c[0x3][0x10] ;  /* 0x00c00200ff1077ac */ /* 0x000e220008000c00 */
[----:B------:R-:W-:-:S02]  /*0c50*/  SHF.R.U32.HI R15, RZ, 0xe, R7 ;  /* 0x0000000eff0f7819 */ /* 0x000fc40000011607 */
[----:B------:R-:W-:Y:S02]  /*0c60*/  SHF.R.U32.HI R6, RZ, 0x6, R7 ;  /* 0x00000006ff067819 */ /* 0x000fe40000011607 */
[----:B------:R-:W-:Y:S02]  /*0c70*/  SHF.R.U32.HI R11, RZ, 0x6, R5 ;  /* 0x00000006ff0b7819 */ /* 0x000fe40000011605 */
[--C-:B------:R-:W-:Y:S02]  /*0c80*/  SHF.R.U32.HI R19, RZ, 0xe, R9.reuse ;  /* 0x0000000eff137819 */ /* 0x100fe40000011609 */
[----:B------:R-:W-:Y:S02]  /*0c90*/  SHF.R.U32.HI R8, RZ, 0x16, R9 ;  /* 0x00000016ff087819 */ /* 0x000fe40000011609 */
[----:B------:R-:W-:Y:S02]  /*0ca0*/  SHF.R.U32.HI R4, RZ, 0x16, R5 ;  /* 0x00000016ff047819 */ /* 0x000fe40000011605 */
[----:B------:R-:W-:-:S02]  /*0cb0*/  SHF.R.U32.HI R9, RZ, 0x6, R9 ;  /* 0x00000006ff097819 */ /* 0x000fc40000011609 */
[----:B------:R-:W-:Y:S02]  /*0cc0*/  SHF.R.U32.HI R5, RZ, 0xe, R5 ;  /* 0x0000000eff057819 */ /* 0x000fe40000011605 */
[----:B------:R-:W-:Y:S02]  /*0cd0*/  SHF.R.U32.HI R17, RZ, 0x16, R7 ;  /* 0x00000016ff117819 */ /* 0x000fe40000011607 */
[----:B------:R-:W-:Y:S02]  /*0ce0*/  LOP3.LUT R10, R10, 0x3fc, RZ, 0xc0, !PT ;  /* 0x000003fc0a0a7812 */ /* 0x000fe400078ec0ff */
[----:B------:R-:W-:Y:S02]  /*0cf0*/  LOP3.LUT R11, R11, 0x3fc, RZ, 0xc0, !PT ;  /* 0x000003fc0b0b7812 */ /* 0x000fe400078ec0ff */
[----:B------:R-:W-:Y:S02]  /*0d00*/  LOP3.LUT R12, R12, 0x3fc, RZ, 0xc0, !PT ;  /* 0x000003fc0c0c7812 */ /* 0x000fe400078ec0ff */
[----:B------:R-:W-:Y:S01]  /*0d10*/  LOP3.LUT R13, R13, 0x3fc, RZ, 0xc0, !PT ;  /* 0x000003fc0d0d7812 */ /* 0x000fe200078ec0ff */
[----:B------:R-:W-:Y:S01]  /*0d20*/  LDS R10, [R10+UR9] ;  /* 0x000000090a0a7984 */ /* 0x000fe20008000800 */
[----:B------:R-:W-:-:S02]  /*0d30*/  LOP3.LUT R14, R14, 0x3fc, RZ, 0xc0, !PT ;  /* 0x000003fc0e0e7812 */ /* 0x000fc400078ec0ff */
[----:B------:R-:W-:Y:S01]  /*0d40*/  LOP3.LUT R15, R15, 0x3fc, RZ, 0xc0, !PT ;  /* 0x000003fc0f0f7812 */ /* 0x000fe200078ec0ff */
[----:B------:R-:W-:Y:S01]  /*0d50*/  LDS R11, [R11+UR6] ;  /* 0x000000060b0b7984 */ /* 0x000fe20008000800 */
[----:B------:R-:W-:Y:S02]  /*0d60*/  LOP3.LUT R7, R6, 0x3fc, RZ, 0xc0, !PT ;  /* 0x000003fc06077812 */ /* 0x000fe400078ec0ff */
[----:B------:R-:W-:Y:S01]  /*0d70*/  LOP3.LUT R16, R16, 0x3fc, RZ, 0xc0, !PT ;  /* 0x000003fc10107812 */ /* 0x000fe200078ec0ff */
[----:B------:R-:W1:Y:S01]  /*0d80*/  LDS R12, [R12+UR7] ;  /* 0x000000070c0c7984 */ /* 0x000e620008000800 */
        /* <DEDUP_REMOVED lines=8> */
[----:B------:R-:W2:Y:S01]  /*0e10*/  LDS R15, [R15+UR7] ;  /* 0x000000070f0f7984 */ /* 0x000ea20008000800 */
[----:B------:R-:W-:Y:S02]  /*0e20*/  LOP3.LUT R3, R3, 0x3fc, RZ, 0xc0, !PT ;  /* 0x000003fc03037812 */ /* 0x000fe400078ec0ff */
[----:B------:R-:W-:Y:S01]  /*0e30*/  LOP3.LUT R4, R4, 0x3fc, RZ, 0xc0, !PT ;  /* 0x000003fc04047812 */ /* 0x000fe200078ec0ff */
[----:B------:R-:W-:Y:S04]  /*0e40*/  LDS R16, [R16+UR9] ;  /* 0x0000000910107984 */ /* 0x000fe80008000800 */
[----:B------:R-:W-:Y:S04]  /*0e50*/  LDS R7, [R7+UR6] ;  /* 0x0000000607077984 */ /* 0x000fe80008000800 */
[----:B------:R-:W3:Y:S04]  /*0e60*/  LDS R6, [R6+UR7] ;  /* 0x0000000706067984 */ /* 0x000ee80008000800 */
[----:B------:R-:W-:Y:S04]  /*0e70*/  LDS R18, [R18+UR9] ;  /* 0x0000000912127984 */ /* 0x000fe80008000800 */
[----:B------:R-:W-:Y:S04]  /*0e80*/  LDS R9, [R9+UR6] ;  /* 0x0000000609097984 */ /* 0x000fe80008000800 */
[----:B------:R-:W4:Y:S04]  /*0e90*/  LDS R19, [R19+UR7] ;  /* 0x0000000713137984 */ /* 0x000f280008000800 */
[----:B------:R-:W0:Y:S01]  /*0ea0*/  LDS R17, [R17+UR8] ;  /* 0x0000000811117984 */ /* 0x000e220008000800 */
[----:B-1----:R-:W-:-:S03]  /*0eb0*/  LOP3.LUT R10, R12, R11, R10, 0x96, !PT ;  /* 0x0000000b0c0a7212 */ /* 0x002fc600078e960a */
[----:B------:R-:W1:Y:S04]  /*0ec0*/  LDS R8, [R8+UR8] ;  /* 0x0000000808087984 */ /* 0x000e680008000800 */
[----:B------:R5:W5:Y:S04]  /*0ed0*/  LDS R5, [R4+UR8] ;  /* 0x0000000804057984 */ /* 0x000b680008000800 */
[----:B------:R-:W5:Y:S01]  /*0ee0*/  LDS R3, [R3+UR8] ;  /* 0x0000000803037984 */ /* 0x000f620008000800 */
[----:B--2---:R-:W-:Y:S02]  /*0ef0*/  LOP3.LUT R13, R15, R14, R13, 0x96, !PT ;  /* 0x0000000e0f0d7212 */ /* 0x004fe400078e960d */
[----:B---3--:R-:W-:-:S02]  /*0f00*/  LOP3.LUT R6, R6, R7, R16, 0x96, !PT ;  /* 0x0000000706067212 */ /* 0x008fc400078e9610 */
[----:B----4-:R-:W-:Y:S02]  /*0f10*/  LOP3.LUT R18, R19, R9, R18, 0x96, !PT ;  /* 0x0000000913127212 */ /* 0x010fe400078e9612 */
[----:B0-----:R-:W-:Y:S02]  /*0f20*/  LOP3.LUT R10, R10, UR16, R17, 0x96, !PT ;  /* 0x000000100a0a7c12 */ /* 0x001fe4000f8e9611 */
[----:B-1----:R-:W-:-:S03]  /*0f30*/  LOP3.LUT R13, R13, UR17, R8, 0x96, !PT ;  /* 0x000000110d0d7c12 */ /* 0x002fc6000f8e9608 */
[----:B-----5:R-:W-:Y:S01]  /*0f40*/  IMAD.SHL.U32 R4, R10, 0x4, RZ ;  /* 0x000000040a047824 */ /* 0x020fe200078e00ff */
[--C-:B------:R-:W-:Y:S02]  /*0f50*/  SHF.R.U32.HI R14, RZ, 0xe, R10.reuse ;  /* 0x0000000eff0e7819 */ /* 0x100fe4000001160a */
[----:B------:R-:W-:Y:S01]  /*0f60*/  LOP3.LUT R5, R6, UR18, R5, 0x96, !PT ;  /* 0x0000001206057c12 */ /* 0x000fe2000f8e9605 */
[----:B------:R-:W-:Y:S01]  /*0f70*/  IMAD.SHL.U32 R17, R13, 0x4, RZ ;  /* 0x000000040d117824 */ /* 0x000fe200078e00ff */
[--C-:B------:R-:W-:Y:S02]  /*0f80*/  SHF.R.U32.HI R15, RZ, 0x6, R10.reuse ;  /* 0x00000006ff0f7819 */ /* 0x100fe4000001160a */
[----:B------:R-:W-:Y:S01]  /*0f90*/  LOP3.LUT R11, R18, UR19, R3, 0x96, !PT ;  /* 0x00000013120b7c12 */ /* 0x000fe2000f8e9603 */
[----:B------:R-:W-:Y:S01]  /*0fa0*/  IMAD.SHL.U32 R9, R5, 0x4, RZ ;  /* 0x0000000405097824 */ /* 0x000fe200078e00ff */
[----:B------:R-:W-:Y:S01]  /*0fb0*/  SHF.R.U32.HI R3, RZ, 0x16, R10 ;  /* 0x00000016ff037819 */ /* 0x000fe2000001160a */
[----:B------:R-:W0:Y:S01]  /*0fc0*/  LDCU.128 UR16, c[0x3][0x20] ;  /* 0x00c00400ff1077ac */ /* 0x000e220008000c00 */
[----:B------:R-:W-:-:S02]  /*0fd0*/  SHF.R.U32.HI R19, RZ, 0x6, R5 ;  /* 0x00000006ff137819 */ /* 0x000fc40000011605 */
[--C-:B------:R-:W-:Y:S02]  /*0fe0*/  SHF.R.U32.HI R18, RZ, 0xe, R11.reuse ;  /* 0x0000000eff127819 */ /* 0x100fe4000001160b */
[--C-:B------:R-:W-:Y:S02]  /*0ff0*/  SHF.R.U32.HI R12, RZ, 0x6, R11.reuse ;  /* 0x00000006ff0c7819 */ /* 0x100fe4000001160b */
[----:B------:R-:W-:Y:S01]  /*1000*/  SHF.R.U32.HI R10, RZ, 0x16, R11 ;  /* 0x00000016ff0a7819 */ /* 0x000fe2000001160b */
[----:B------:R-:W-:Y:S01]  /*1010*/  IMAD.SHL.U32 R11, R11, 0x4, RZ ;  /* 0x000000040b0b7824 */ /* 0x000fe200078e00ff */
[--C-:B------:R-:W-:Y:S02]  /*1020*/  SHF.R.U32.HI R6, RZ, 0x16, R13.reuse ;  /* 0x00000016ff067819 */ /* 0x100fe4000001160d */
[--C-:B------:R-:W-:Y:S02]  /*1030*/  SHF.R.U32.HI R20, RZ, 0xe, R13.reuse ;  /* 0x0000000eff147819 */ /* 0x100fe4000001160d */
[----:B------:R-:W-:-:S02]  /*1040*/  SHF.R.U32.HI R16, RZ, 0x6, R13 ;  /* 0x00000006ff107819 */ /* 0x000fc4000001160d */
[--C-:B------:R-:W-:Y:S02]  /*1050*/  SHF.R.U32.HI R7, RZ, 0xe, R5.reuse ;  /* 0x0000000eff077819 */ /* 0x100fe40000011605 */
        /* <DEDUP_REMOVED lines=11> */
[----:B------:R-:W-:Y:S01]  /*1110*/  LDS R18, [R18+UR7] ;  /* 0x0000000712127984 */ /* 0x000fe20008000800 */
[----:B------:R-:W-:Y:S02]  /*1120*/  LOP3.LUT R6, R20, 0x3fc, RZ, 0xc0, !PT ;  /* 0x000003fc14067812 */ /* 0x000fe400078ec0ff */
[----:B------:R-:W-:Y:S01]  /*1130*/  LOP3.LUT R21, R11, 0x3fc, RZ, 0xc0, !PT ;  /* 0x000003fc0b157812 */ /* 0x000fe200078ec0ff */
[----:B------:R-:W1:Y:S01]  /*1140*/  LDS R20, [R5+UR6] ;  /* 0x0000000605147984 */ /* 0x000e620008000800 */
        /* <DEDUP_REMOVED lines=8> */
[----:B------:R-:W2:Y:S04]  /*11d0*/  LDS R10, [R14+UR7] ;  /* 0x000000070e0a7984 */ /* 0x000ea80008000800 */
[----:B------:R-:W-:Y:S04]  /*11e0*/  LDS R11, [R15+UR6] ;  /* 0x000000060f0b7984 */ /* 0x000fe80008000800 */
[----:B------:R-:W-:Y:S04]  /*11f0*/  LDS R6, [R6+UR7] ;  /* 0x0000000706067984 */ /* 0x000fe80008000800 */
[----:B------:R-:W3:Y:S04]  /*1200*/  LDS R21, [R21+UR9] ;  /* 0x0000000915157984 */ /* 0x000ee80008000800 */
[----:B------:R-:W-:Y:S04]  /*1210*/  LDS R16, [R16+UR6] ;  /* 0x0000000610107984 */ /* 0x000fe80008000800 */
[----:B------:R-:W4:Y:S04]  /*1220*/  LDS R7, [R7+UR7] ;  /* 0x0000000707077984 */ /* 0x000f280008000800 */
[----:B------:R-:W0:Y:S04]  /*1230*/  LDS R14, [R3+UR8] ;  /* 0x00000008030e7984 */ /* 0x000e280008000800 */
[----:B------:R-:W5:Y:S01]  /*1240*/  LDS R4, [R4+UR8] ;  /* 0x0000000804047984 */ /* 0x000f620008000800 */
[----:B-1----:R-:W-:-:S03]  /*1250*/  LOP3.LUT R17, R18, R20, R17, 0x96, !PT ;  /* 0x0000001412117212 */ /* 0x002fc600078e9611 */
[----:B------:R-:W1:Y:S04]  /*1260*/  LDS R15, [R8+UR8] ;  /* 0x00000008080f7984 */ /* 0x000e680008000800 */
[----:B------:R-:W1:Y:S01]  /*1270*/  LDS R12, [R12+UR8] ;  /* 0x000000080c0c7984 */ /* 0x000e620008000800 */
[----:B--2---:R-:W-:Y:S02]  /*1280*/  LOP3.LUT R9, R10, R19, R9, 0x96, !PT ;  /* 0x000000130a097212 */ /* 0x004fe400078e9609 */
[----:B---3--:R-:W-:Y:S02]  /*1290*/  LOP3.LUT R6, R6, R11, R21, 0x96, !PT ;  /* 0x0000000b06067212 */ /* 0x008fe400078e9615 */
[----:B----4-:R-:W-:Y:S02]  /*12a0*/  LOP3.LUT R7, R7, R16, R13, 0x96, !PT ;  /* 0x0000001007077212 */ /* 0x010fe400078e960d */
[----:B0-----:R-:W-:-:S02]  /*12b0*/  LOP3.LUT R14, R17, UR17, R14, 0x96, !PT ;  /* 0x00000011110e7c12 */ /* 0x001fc4000f8e960e */
[----:B-----5:R-:W-:-:S03]  /*12c0*/  LOP3.LUT R5, R9, UR18, R4, 0x96, !PT ;  /* 0x0000001209057c12 */ /* 0x020fc6000f8e9604 */
[----:B------:R-:W-:Y:S01]  /*12d0*/  IMAD.SHL.U32 R17, R14, 0x4, RZ ;  /* 0x000000040e117824 */ /* 0x000fe200078e00ff */
[----:B------:R-:W-:Y:S02]  /*12e0*/  SHF.R.U32.HI R21, RZ, 0xe, R14 ;  /* 0x0000000eff157819 */ /* 0x000fe4000001160e */
[----:B-1----:R-:W-:Y:S01]  /*12f0*/  LOP3.LUT R6, R6, UR19, R15, 0x96, !PT ;  /* 0x0000001306067c12 */ /* 0x002fe2000f8e960f */
[----:B------:R-:W-:Y:S01]  /*1300*/  IMAD.SHL.U32 R9, R5, 0x4, RZ ;  /* 0x0000000405097824 */ /* 0x000fe200078e00ff */
[----:B------:R-:W-:Y:S02]  /*1310*/  SHF.R.U32.HI R19, RZ, 0x6, R5 ;  /* 0x00000006ff137819 */ /* 0x000fe40000011605 */
[----:B------:R-:W-:Y:S01]  /*1320*/  LOP3.LUT R7, R7, UR16, R12, 0x96, !PT ;  /* 0x0000001007077c12 */ /* 0x000fe2000f8e960c */
[----:B------:R-:W-:Y:S01]  /*1330*/  IMAD.SHL.U32 R11, R6, 0x4, RZ ;  /* 0x00000004060b7824 */ /* 0x000fe200078e00ff */
[--C-:B------:R-:W-:Y:S01]  /*1340*/  SHF.R.U32.HI R18, RZ, 0xe, R6.reuse ;  /* 0x0000000eff127819 */ /* 0x100fe20000011606 */
[----:B------:R-:W0:Y:S01]  /*1350*/  LDCU.128 UR16, c[0x3][0x30] ;  /* 0x00c00600ff1077ac */ /* 0x000e220008000c00 */
[----:B------:R-:W-:Y:S01]  /*1360*/  SHF.R.U32.HI R12, RZ, 0x6, R6 ;  /* 0x00000006ff0c7819 */ /* 0x000fe20000011606 */
[----:B------:R-:W-:Y:S01]  /*1370*/  IMAD.SHL.U32 R13, R7, 0x4, RZ ;  /* 0x00000004070d7824 */ /* 0x000fe200078e00ff */
[----:B------:R-:W-:-:S02]  /*1380*/  SHF.R.U32.HI R4, RZ, 0xe, R7 ;  /* 0x0000000eff047819 */ /* 0x000fc40000011607 */
[--C-:B------:R-:W-:Y:S02]  /*1390*/  SHF.R.U32.HI R3, RZ, 0x16, R7.reuse ;  /* 0x00000016ff037819 */ /* 0x100fe40000011607 */
[----:B------:R-:W-:Y:S02]  /*13a0*/  SHF.R.U32.HI R15, RZ, 0x6, R7 ;  /* 0x00000006ff0f7819 */ /* 0x000fe40000011607 */
[--C-:B------:R-:W-:Y:S02]  /*13b0*/  SHF.R.U32.HI R16, RZ, 0x6, R14.reuse ;  /* 0x00000006ff107819 */ /* 0x100fe4000001160e */
[--C-:B------:R-:W-:Y:S02]  /*13c0*/  SHF.R.U32.HI R7, RZ, 0xe, R5.reuse ;  /* 0x0000000eff077819 */ /* 0x100fe40000011605 */
[----:B------:R-:W-:Y:S02]  /*13d0*/  SHF.R.U32.HI R8, RZ, 0x16, R5 ;  /* 0x00000016ff087819 */ /* 0x000fe40000011605 */
[----:B------:R-:W-:-:S02]  /*13e0*/  SHF.R.U32.HI R20, RZ, 0x16, R14 ;  /* 0x00000016ff147819 */ /* 0x000fc4000001160e */
        /* <DEDUP_REMOVED lines=23> */
[----:B------:R-:W1:Y:S04]  /*1560*/  LDS R20, [R5+UR6] ;  /* 0x0000000605147984 */ /* 0x000e680008000800 */
[----:B------:R-:W2:Y:S04]  /*1570*/  LDS R10, [R14+UR7] ;  /* 0x000000070e0a7984 */ /* 0x000ea80008000800 */
[----:B------:R-:W3:Y:S04]  /*1580*/  LDS R21, [R21+UR9] ;  /* 0x0000000915157984 */ /* 0x000ee80008000800 */
[----:B------:R-:W-:Y:S04]  /*1590*/  LDS R13, [R13+UR9] ;  /* 0x000000090d0d7984 */ /* 0x000fe80008000800 */
[----:B------:R-:W-:Y:S04]  /*15a0*/  LDS R16, [R16+UR6] ;  /* 0x0000000610107984 */ /* 0x000fe80008000800 */
[----:B------:R-:W4:Y:S04]  /*15b0*/  LDS R7, [R7+UR7] ;  /* 0x0000000707077984 */ /* 0x000f280008000800 */
[----:B------:R-:W0:Y:S04]  /*15c0*/  LDS R14, [R3+UR8] ;  /* 0x00000008030e7984 */ /* 0x000e280008000800 */
[----:B------:R-:W5:Y:S04]  /*15d0*/  LDS R4, [R4+UR8] ;  /* 0x0000000804047984 */ /* 0x000f680008000800 */
[----:B------:R-:W5:Y:S04]  /*15e0*/  LDS R15, [R8+UR8] ;  /* 0x00000008080f7984 */ /* 0x000f680008000800 */
[----:B------:R-:W5:Y:S01]  /*15f0*/  LDS R12, [R12+UR8] ;  /* 0x000000080c0c7984 */ /* 0x000f620008000800 */
[----:B-1----:R-:W-:-:S02]  /*1600*/  LOP3.LUT R17, R18, R20, R17, 0x96, !PT ;  /* 0x0000001412117212 */ /* 0x002fc400078e9611 */
[----:B--2---:R-:W-:Y:S02]  /*1610*/  LOP3.LUT R9, R10, R19, R9, 0x96, !PT ;  /* 0x000000130a097212 */ /* 0x004fe400078e9609 */
[----:B---3--:R-:W-:Y:S02]  /*1620*/  LOP3.LUT R6, R6, R11, R21, 0x96, !PT ;  /* 0x0000000b06067212 */ /* 0x008fe400078e9615 */
[----:B----4-:R-:W-:Y:S02]  /*1630*/  LOP3.LUT R7, R7, R16, R13, 0x96, !PT ;  /* 0x0000001007077212 */ /* 0x010fe400078e960d */
[----:B0-----:R-:W-:Y:S02]  /*1640*/  LOP3.LUT R14, R17, UR17, R14, 0x96, !PT ;  /* 0x00000011110e7c12 */ /* 0x001fe4000f8e960e */
[----:B-----5:R-:W-:-:S03]  /*1650*/  LOP3.LUT R5, R9, UR18, R4, 0x96, !PT ;  /* 0x0000001209057c12 */ /* 0x020fc6000f8e9604 */
[----:B------:R-:W-:Y:S01]  /*1660*/  IMAD.SHL.U32 R17, R14, 0x4, RZ ;  /* 0x000000040e117824 */ /* 0x000fe200078e00ff */
[----:B------:R-:W-:Y:S02]  /*1670*/  SHF.R.U32.HI R21, RZ, 0xe, R14 ;  /* 0x0000000eff157819 */ /* 0x000fe4000001160e */
[----:B------:R-:W-:Y:S01]  /*1680*/  LOP3.LUT R6, R6, UR19, R15, 0x96, !PT ;  /* 0x0000001306067c12 */ /* 0x000fe2000f8e960f */
        /* <DEDUP_REMOVED lines=274> */
[----:B------:R5:W5:Y:S04]  /*27b0*/  LDS R15, [R8+UR8] ;  /* 0x00000008080f7984 */ /* 0x000b680008000800 */
        /* <DEDUP_REMOVED lines=8> */
[--C-:B------:R-:W-:Y:S02]  /*2840*/  SHF.R.U32.HI R8, RZ, 0x6, R14.reuse ;  /* 0x00000006ff087819 */ /* 0x100fe4000001160e */
[----:B------:R-:W-:Y:S01]  /*2850*/  LOP3.LUT R15, R6, UR19, R15, 0x96, !PT ;  /* 0x00000013060f7c12 */ /* 0x000fe2000f8e960f */
[----:B------:R-:W-:Y:S01]  /*2860*/  IMAD.SHL.U32 R11, R9, 0x4, RZ ;  /* 0x00000004090b7824 */ /* 0x000fe200078e00ff */
[----:B------:R-:W-:Y:S02]  /*2870*/  SHF.R.U32.HI R5, RZ, 0x16, R14 ;  /* 0x00000016ff057819 */ /* 0x000fe4000001160e */
[----:B------:R-:W-:Y:S01]  /*2880*/  LOP3.LUT R7, R7, UR16, R12, 0x96, !PT ;  /* 0x0000001007077c12 */ /* 0x000fe2000f8e960c */
[----:B------:R-:W0:Y:S01]  /*2890*/  LDCU.128 UR16, c[0x3][0x90] ;  /* 0x00c01200ff1077ac */ /* 0x000e220008000c00 */
[--C-:B------:R-:W-:Y:S02]  /*28a0*/  SHF.R.U32.HI R12, RZ, 0xe, R9.reuse ;  /* 0x0000000eff0c7819 */ /* 0x100fe40000011609 */
[----:B------:R-:W-:Y:S01]  /*28b0*/  SHF.R.U32.HI R20, RZ, 0xe, R14 ;  /* 0x0000000eff147819 */ /* 0x000fe2000001160e */
[----:B------:R-:W-:Y:S01]  /*28c0*/  IMAD.SHL.U32 R16, R7, 0x4, RZ ;  /* 0x0000000407107824 */ /* 0x000fe200078e00ff */
[----:B------:R-:W-:-:S02]  /*28d0*/  SHF.R.U32.HI R19, RZ, 0x6, R9 ;  /* 0x00000006ff137819 */ /* 0x000fc40000011609 */
[----:B------:R-:W-:Y:S02]  /*28e0*/  SHF.R.U32.HI R18, RZ, 0xe, R15 ;  /* 0x0000000eff127819 */ /* 0x000fe4000001160f */
[----:B------:R-:W-:Y:S02]  /*28f0*/  SHF.R.U32.HI R4, RZ, 0xe, R7 ;  /* 0x0000000eff047819 */ /* 0x000fe40000011607 */
[--C-:B------:R-:W-:Y:S02]  /*2900*/  SHF.R.U32.HI R17, RZ, 0x6, R15.reuse ;  /* 0x00000006ff117819 */ /* 0x100fe4000001160f */
[----:B------:R-:W-:Y:S01]  /*2910*/  SHF.R.U32.HI R14, RZ, 0x16, R15 ;  /* 0x00000016ff0e7819 */ /* 0x000fe2000001160f */
[----:B------:R-:W-:Y:S01]  /*2920*/  IMAD.SHL.U32 R15, R15, 0x4, RZ ;  /* 0x000000040f0f7824 */ /* 0x000fe200078e00ff */
[----:B------:R-:W-:Y:S02]  /*2930*/  SHF.R.U32.HI R6, RZ, 0x16, R9 ;  /* 0x00000016ff067819 */ /* 0x000fe40000011609 */
[----:B------:R-:W-:-:S02]  /*2940*/  SHF.R.U32.HI R10, RZ, 0x6, R7 ;  /* 0x00000006ff0a7819 */ /* 0x000fc40000011607 */
[----:B------:R-:W-:Y:S02]  /*2950*/  LOP3.LUT R9, R12, 0x3fc, RZ, 0xc0, !PT ;  /* 0x000003fc0c097812 */ /* 0x000fe400078ec0ff */
[----:B------:R-:W-:Y:S02]  /*2960*/  SHF.R.U32.HI R3, RZ, 0x16, R7 ;  /* 0x00000016ff037819 */ /* 0x000fe40000011607 */
        /* <DEDUP_REMOVED lines=21> */
[----:B------:R-:W-:-:S03]  /*2ac0*/  LOP3.LUT R14, R14, 0x3fc, RZ, 0xc0, !PT ;  /* 0x000003fc0e0e7812 */ /* 0x000fc600078ec0ff */
        /* <DEDUP_REMOVED lines=14> */
[----:B-----5:R-:W-:Y:S02]  /*2bb0*/  LOP3.LUT R4, R7, UR18, R4, 0x96, !PT ;  /* 0x0000001207047c12 */ /* 0x020fe4000f8e9604 */
[----:B------:R-:W-:Y:S02]  /*2bc0*/  SHF.R.U32.HI R7, RZ, 0x8, R12 ;  /* 0x00000008ff077819 */ /* 0x000fe4000001160c */
[----:B-1----:R-:W-:Y:S02]  /*2bd0*/  LOP3.LUT R9, R9, UR16, R14, 0x96, !PT ;  /* 0x0000001009097c12 */ /* 0x002fe4000f8e960e */
[----:B------:R-:W-:Y:S02]  /*2be0*/  SHF.R.U32.HI R15, RZ, 0x10, R12 ;  /* 0x00000010ff0f7819 */ /* 0x000fe4000001160c */
[----:B------:R-:W-:Y:S02]  /*2bf0*/  LOP3.LUT R5, R5, UR19, R6, 0x96, !PT ;  /* 0x0000001305057c12 */ /* 0x000fe4000f8e9606 */
[----:B------:R-:W-:-:S02]  /*2c00*/  LOP3.LUT R6, R12, 0xff, RZ, 0xc0, !PT ;  /* 0x000000ff0c067812 */ /* 0x000fc400078ec0ff */
[----:B------:R-:W-:Y:S02]  /*2c10*/  LEA.HI R14, R12, UR4, RZ, 0x8 ;  /* 0x000000040c0e7c11 */ /* 0x000fe4000f8f40ff */
[--C-:B------:R-:W-:Y:S02]  /*2c20*/  SHF.R.U32.HI R12, RZ, 0x8, R4.reuse ;  /* 0x00000008ff0c7819 */ /* 0x100fe40000011604 */
[----:B------:R-:W-:Y:S01]  /*2c30*/  SHF.R.U32.HI R19, RZ, 0x10, R4 ;  /* 0x00000010ff137819 */ /* 0x000fe20000011604 */
[----:B------:R-:W-:Y:S01]  /*2c40*/  LDS.U8 R6, [R6+UR4] ;  /* 0x0000000406067984 */ /* 0x000fe20008000000 */
[----:B------:R-:W-:Y:S02]  /*2c50*/  SHF.R.U32.HI R11, RZ, 0x8, R9 ;  /* 0x00000008ff0b7819 */ /* 0x000fe40000011609 */
[--C-:B------:R-:W-:Y:S01]  /*2c60*/  SHF.R.U32.HI R13, RZ, 0x8, R5.reuse ;  /* 0x00000008ff0d7819 */ /* 0x100fe20000011605 */
[----:B------:R-:W-:Y:S01]  /*2c70*/  LDS.U8 R14, [R14] ;  /* 0x000000000e0e7984 */ /* 0x000fe20000000000 */
[----:B------:R-:W-:-:S02]  /*2c80*/  SHF.R.U32.HI R20, RZ, 0x10, R5 ;  /* 0x00000010ff147819 */ /* 0x000fc40000011605 */
[----:B------:R-:W-:Y:S02]  /*2c90*/  LOP3.LUT R18, R12, 0xff, RZ, 0xc0, !PT ;  /* 0x000000ff0c127812 */ /* 0x000fe400078ec0ff */
[C---:B------:R-:W-:Y:S02]  /*2ca0*/  LOP3.LUT R3, R9.reuse, 0xff, RZ, 0xc0, !PT ;  /* 0x000000ff09037812 */ /* 0x040fe400078ec0ff */
[----:B------:R-:W-:Y:S02]  /*2cb0*/  SHF.R.U32.HI R17, RZ, 0x10, R9 ;  /* 0x00000010ff117819 */ /* 0x000fe40000011609 */
[----:B------:R-:W-:Y:S01]  /*2cc0*/  LEA.HI R22, R9, UR4, RZ, 0x8 ;  /* 0x0000000409167c11 */ /* 0x000fe2000f8f40ff */
[----:B------:R-:W-:Y:S01]  /*2cd0*/  LDS.U8 R18, [R18+UR4] ;  /* 0x0000000412127984 */ /* 0x000fe20008000000 */
[----:B------:R-:W-:Y:S02]  /*2ce0*/  LOP3.LUT R12, R19, 0xff, RZ, 0xc0, !PT ;  /* 0x000000ff130c7812 */ /* 0x000fe400078ec0ff */
[----:B------:R-:W-:-:S02]  /*2cf0*/  LOP3.LUT R9, R11, 0xff, RZ, 0xc0, !PT ;  /* 0x000000ff0b097812 */ /* 0x000fc400078ec0ff */
[----:B------:R-:W-:Y:S02]  /*2d00*/  LOP3.LUT R19, R13, 0xff, RZ, 0xc0, !PT ;  /* 0x000000ff0d137812 */ /* 0x000fe400078ec0ff */
[----:B------:R-:W-:Y:S01]  /*2d10*/  LOP3.LUT R11, R7, 0xff, RZ, 0xc0, !PT ;  /* 0x000000ff070b7812 */ /* 0x000fe200078ec0ff */
[----:B------:R-:W-:Y:S01]  /*2d20*/  LDS.U8 R12, [R12+UR4] ;  /* 0x000000040c0c7984 */ /* 0x000fe20008000000 */
[----:B------:R-:W-:Y:S02]  /*2d30*/  LOP3.LUT R13, R20, 0xff, RZ, 0xc0, !PT ;  /* 0x000000ff140d7812 */ /* 0x000fe400078ec0ff */
[C---:B------:R-:W-:Y:S01]  /*2d40*/  LEA.HI R21, R5.reuse, UR4, RZ, 0x8 ;  /* 0x0000000405157c11 */ /* 0x040fe2000f8f40ff */
[----:B------:R-:W-:Y:S01]  /*2d50*/  LDS.U8 R19, [R19+UR4] ;  /* 0x0000000413137984 */ /* 0x000fe20008000000 */
[----:B------:R-:W-:Y:S02]  /*2d60*/  LOP3.LUT R16, R4, 0xff, RZ, 0xc0, !PT ;  /* 0x000000ff04107812 */ /* 0x000fe400078ec0ff */
[----:B------:R-:W-:Y:S01]  /*2d70*/  LOP3.LUT R10, R5, 0xff, RZ, 0xc0, !PT ;  /* 0x000000ff050a7812 */ /* 0x000fe200078ec0ff */
[----:B------:R-:W-:Y:S01]  /*2d80*/  LDS.U8 R7, [R21] ;  /* 0x0000000015077984 */ /* 0x000fe20000000000 */
[----:B------:R-:W-:-:S02]  /*2d90*/  LOP3.LUT R17, R17, 0xff, RZ, 0xc0, !PT ;  /* 0x000000ff11117812 */ /* 0x000fc400078ec0ff */
[----:B------:R-:W-:Y:S01]  /*2da0*/  LEA.HI R8, R4, UR4, RZ, 0x8 ;  /* 0x0000000404087c11 */ /* 0x000fe2000f8f40ff */
[----:B------:R0:W1:Y:S01]  /*2db0*/  LDS.U8 R5, [R3+UR4] ;  /* 0x0000000403057984 */ /* 0x0000620008000000 */
[----:B------:R-:W-:-:S03]  /*2dc0*/  LOP3.LUT R15, R15, 0xff, RZ, 0xc0, !PT ;  /* 0x000000ff0f0f7812 */ /* 0x000fc600078ec0ff */
[----:B------:R-:W2:Y:S04]  /*2dd0*/  LDS.U8 R4, [R22] ;  /* 0x0000000016047984 */ /* 0x000ea80000000000 */
[----:B------:R-:W3:Y:S01]  /*2de0*/  LDS.U8 R11, [R11+UR4] ;  /* 0x000000040b0b7984 */ /* 0x000ee20008000000 */
[----:B0-----:R-:W-:-:S03]  /*2df0*/  IADD3.X R3, PT, PT, R0, UR11, RZ, P0, !PT ;  /* 0x0000000b00037c10 */ /* 0x001fc600087fe4ff */
[----:B------:R-:W0:Y:S04]  /*2e00*/  LDS.U8 R13, [R13+UR4] ;  /* 0x000000040d0d7984 */ /* 0x000e280008000000 */
[----:B------:R-:W4:Y:S04]  /*2e10*/  LDS.U8 R16, [R16+UR4] ;  /* 0x0000000410107984 */ /* 0x000f280008000000 */
[----:B------:R-:W5:Y:S04]  /*2e20*/  LDS.U8 R17, [R17+UR4] ;  /* 0x0000000411117984 */ /* 0x000f680008000000 */
[----:B------:R-:W5:Y:S04]  /*2e30*/  LDS.U8 R10, [R10+UR4] ;  /* 0x000000040a0a7984 */ /* 0x000f680008000000 */
[----:B------:R-:W5:Y:S04]  /*2e40*/  LDS.U8 R8, [R8] ;  /* 0x0000000008087984 */ /* 0x000f680000000000 */
[----:B------:R-:W5:Y:S04]  /*2e50*/  LDS.U8 R9, [R9+UR4] ;  /* 0x0000000409097984 */ /* 0x000f680008000000 */
[----:B------:R-:W5:Y:S01]  /*2e60*/  LDS.U8 R15, [R15+UR4] ;  /* 0x000000040f0f7984 */ /* 0x000f620008000000 */
[----:B------:R-:W5:Y:S01]  /*2e70*/  LDCU.128 UR4, c[0x3][0xa0] ;  /* 0x00c01400ff0477ac */ /* 0x000f620008000c00 */
[----:B-1----:R-:W-:-:S02]  /*2e80*/  IMAD R5, R6, 0x100, R5 ;  /* 0x0000010006057824 */ /* 0x002fc400078e0205 */
[----:B--2---:R-:W-:Y:S02]  /*2e90*/  IMAD R7, R4, 0x100, R7 ;  /* 0x0000010004077824 */ /* 0x004fe400078e0207 */
[----:B---3--:R-:W-:Y:S02]  /*2ea0*/  IMAD R18, R18, 0x100, R11 ;  /* 0x0000010012127824 */ /* 0x008fe400078e020b */
[----:B------:R-:W-:Y:S02]  /*2eb0*/  IMAD R7, R14, 0x10000, R7 ;  /* 0x000100000e077824 */ /* 0x000fe400078e0207 */
[----:B0-----:R-:W-:Y:S02]  /*2ec0*/  IMAD R12, R13, 0x100, R12 ;  /* 0x000001000d0c7824 */ /* 0x001fe400078e020c */
[----:B------:R-:W-:Y:S02]  /*2ed0*/  IMAD R18, R19, 0x10000, R18 ;  /* 0x0001000013127824 */ /* 0x000fe400078e0212 */
[----:B----4-:R-:W-:-:S02]  /*2ee0*/  IMAD R5, R16, 0x10000, R5 ;  /* 0x0001000010057824 */ /* 0x010fc400078e0205 */
[----:B-----5:R-:W-:Y:S02]  /*2ef0*/  IMAD R12, R17, 0x10000, R12 ;  /* 0x00010000110c7824 */ /* 0x020fe400078e020c */
[----:B------:R-:W-:Y:S02]  /*2f00*/  IMAD R5, R10, 0x1000000, R5 ;  /* 0x010000000a057824 */ /* 0x000fe400078e0205 */
[----:B------:R-:W-:-:S03]  /*2f10*/  IMAD R7, R8, 0x1000000, R7 ;  /* 0x0100000008077824 */ /* 0x000fc600078e0207 */
[----:B------:R-:W-:Y:S01]  /*2f20*/  LOP3.LUT R4, R5, UR4, RZ, 0x3c, !PT ;  /* 0x0000000405047c12 */ /* 0x000fe2000f8e3cff */
[----:B------:R-:W-:Y:S01]  /*2f30*/  IMAD R9, R9, 0x1000000, R18 ;  /* 0x0100000009097824 */ /* 0x000fe200078e0212 */
[----:B------:R-:W-:Y:S01]  /*2f40*/  LOP3.LUT R7, R7, UR7, RZ, 0x3c, !PT ;  /* 0x0000000707077c12 */ /* 0x000fe2000f8e3cff */
[----:B------:R-:W-:-:S03]  /*2f50*/  IMAD R12, R15, 0x1000000, R12 ;  /* 0x010000000f0c7824 */ /* 0x000fc600078e020c */
[----:B------:R-:W-:Y:S02]  /*2f60*/  LOP3.LUT R5, R9, UR5, RZ, 0x3c, !PT ;  /* 0x0000000509057c12 */ /* 0x000fe4000f8e3cff */
[----:B------:R-:W-:-:S05]  /*2f70*/  LOP3.LUT R6, R12, UR6, RZ, 0x3c, !PT ;  /* 0x000000060c067c12 */ /* 0x000fca000f8e3cff */
[----:B------:R-:W-:Y:S01]  /*2f80*/  STG.E.128 desc[UR14][R2.64], R4 ;  /* 0x0000000402007986 */ /* 0x000fe2000c101d0e */
[----:B------:R-:W-:Y:S05]  /*2f90*/  EXIT ;  /* 0x000000000000794d */ /* 0x000fea0003800000 */
.L_x_7:
        /* <DEDUP_REMOVED lines=14> */
.L_x_9:


//--------------------- .nv.shared.reserved.0     --------------------------
	.section	.nv.shared.reserved.0,"aw",@nobits
	.weak		__nv_reservedSMEM_offset_0_alias
	.size		__nv_reservedSMEM_offset_0_alias, 0, 64
	.other		__nv_reservedSMEM_offset_0_alias,@"STO_CUDA_RESERVED_SHARED STV_DEFAULT"
__nv_reservedSMEM_offset_0_alias:
	.zero		0
	.zero		64


//--------------------- .nv.shared._Z18aes128_ecb_encryptPKhPhm --------------------------
	.section	.nv.shared._Z18aes128_ecb_encryptPKhPhm,"aw",@nobits
	.sectionflags	@""
	.align	4
.nv.shared._Z18aes128_ecb_encryptPKhPhm:
	.zero		5376


//--------------------- .nv.constant0._Z18aes128_ecb_decryptPKhPhm --------------------------
	.section	.nv.constant0._Z18aes128_ecb_decryptPKhPhm,"a",@progbits
	.sectionflags	@""
	.align	4
.nv.constant0._Z18aes128_ecb_decryptPKhPhm:
	.zero		920


//--------------------- .nv.constant0._Z18aes128_ecb_encryptPKhPhm --------------------------
	.section	.nv.constant0._Z18aes128_ecb_encryptPKhPhm,"a",@progbits
	.sectionflags	@""
	.align	4
.nv.constant0._Z18aes128_ecb_encryptPKhPhm:
	.zero		920


//--------------------- SYMBOLS --------------------------

	.type		.nv.reservedSmem.offset0,@object
	.size		.nv.reservedSmem.offset0,0x4
	.type		.nv.reservedSmem.cap,@object
	.size		.nv.reservedSmem.cap,0x4
